	.target	sm_90a

	.elftype	@"ET_EXEC"


//--------------------- .note.nv.tkinfo           --------------------------
	.section	.note.nv.tkinfo,"",@"SHT_NOTE"
	.sectionflags	@"SHF_NOTE_NV_TKINFO"
	.tkinfo
        /*0018*/ 	.word	0x00000002
        /*0030*/ 	.string	""
        /*0030*/ 	.string	"ptxas"
        /*0030*/ 	.string	"Cuda compilation tools, release 13.0, V13.0.88"
        /*0030*/ 	.string	"Build cuda_13.0.r13.0/compiler.36424714_0"
        /*0030*/ 	.string	"-arch sm_90a -m 64 "



//--------------------- .note.nv.cuinfo           --------------------------
	.section	.note.nv.cuinfo,"",@"SHT_NOTE"
	.sectionflags	@"SHF_NOTE_NV_CUINFO"
        /*0018*/ 	.short	0x0002
        /*001a*/ 	.short	0x005a
        /*001c*/ 	.short	0x0082
	.zero		2


//--------------------- .nv.info                  --------------------------
	.section	.nv.info,"",@"SHT_CUDA_INFO"
	.align	4


	//----- nvinfo : EIATTR_REGCOUNT
	.align		4
        /*0000*/ 	.byte	0x04, 0x2f
        /*0002*/ 	.short	(.L_15 - .L_14)
	.align		4
.L_14:
        /*0004*/ 	.word	index@(_ZN7cutlass13device_kernelINS_4gemm6kernel13GemmUniversalIN4cute5tupleIJiiiiEEENS1_10collective13CollectiveMmaINS1_34MainloopSm90TmaGmmaWarpSpecializedILi3ENS5_IJNS4_1CILi2EEESB_NSA_ILi1EEEEEENS1_32KernelTmaWarpSpecializedPingpongEEENS5_IJNSA_ILi64EEENSA_ILi256EEENSA_ILi32EEEEEENS_10bfloat16_tENS5_IJlSC_lEEESK_SL_NS4_8TiledMMAINS4_8MMA_AtomIJNS4_4SM904GMMA28MMA_64x256x16_F32BF16BF16_SSILNSP_5MajorE0ELSR_0ELNSP_7ScaleInE1ELSS_1EEEEEENS4_6LayoutINS5_IJSC_SC_SC_EEENS5_IJNSA_ILi0EEESX_SX_EEEEENS5_IJNS4_10UnderscoreES10_S10_EEEEENS4_23SM90_TMA_LOAD_MULTICASTENS4_14ComposedLayoutINS4_7SwizzleILi2ELi4ELi3EEENS4_18smem_ptr_flag_bitsILi16EEENSV_INS5_IJNSA_ILi8EEESI_EEENS5_IJSI_SC_EEEEEEEvNS4_8identityES13_S1D_vS1E_EENS_8epilogue10collective6detail29Sm90TmaWarpSpecializedAdapterINS1H_15DefaultEpilogueISK_SL_SL_NS1G_6thread17LinearCombinationISK_Li1EffLNS1L_9ScaleType4KindE0ELNS_15FloatRoundStyleE2ESK_EENS1_15EpilogueDefaultEEEEEvvEEEEvNT_6ParamsE)
        /*0008*/ 	.word	0x000000a8


	//----- nvinfo : EIATTR_FRAME_SIZE
	.align		4
.L_15:
        /*000c*/ 	.byte	0x04, 0x11
        /*000e*/ 	.short	(.L_17 - .L_16)
	.align		4
.L_16:
        /*0010*/ 	.word	index@(_ZN7cutlass13device_kernelINS_4gemm6kernel13GemmUniversalIN4cute5tupleIJiiiiEEENS1_10collective13CollectiveMmaINS1_34MainloopSm90TmaGmmaWarpSpecializedILi3ENS5_IJNS4_1CILi2EEESB_NSA_ILi1EEEEEENS1_32KernelTmaWarpSpecializedPingpongEEENS5_IJNSA_ILi64EEENSA_ILi256EEENSA_ILi32EEEEEENS_10bfloat16_tENS5_IJlSC_lEEESK_SL_NS4_8TiledMMAINS4_8MMA_AtomIJNS4_4SM904GMMA28MMA_64x256x16_F32BF16BF16_SSILNSP_5MajorE0ELSR_0ELNSP_7ScaleInE1ELSS_1EEEEEENS4_6LayoutINS5_IJSC_SC_SC_EEENS5_IJNSA_ILi0EEESX_SX_EEEEENS5_IJNS4_10UnderscoreES10_S10_EEEEENS4_23SM90_TMA_LOAD_MULTICASTENS4_14ComposedLayoutINS4_7SwizzleILi2ELi4ELi3EEENS4_18smem_ptr_flag_bitsILi16EEENSV_INS5_IJNSA_ILi8EEESI_EEENS5_IJSI_SC_EEEEEEEvNS4_8identityES13_S1D_vS1E_EENS_8epilogue10collective6detail29Sm90TmaWarpSpecializedAdapterINS1H_15DefaultEpilogueISK_SL_SL_NS1G_6thread17LinearCombinationISK_Li1EffLNS1L_9ScaleType4KindE0ELNS_15FloatRoundStyleE2ESK_EENS1_15EpilogueDefaultEEEEEvvEEEEvNT_6ParamsE)
        /*0014*/ 	.word	0x00000008


	//----- nvinfo : EIATTR_MIN_STACK_SIZE
	.align		4
.L_17:
        /*0018*/ 	.byte	0x04, 0x12
        /*001a*/ 	.short	(.L_19 - .L_18)
	.align		4
.L_18:
        /*001c*/ 	.word	index@(_ZN7cutlass13device_kernelINS_4gemm6kernel13GemmUniversalIN4cute5tupleIJiiiiEEENS1_10collective13CollectiveMmaINS1_34MainloopSm90TmaGmmaWarpSpecializedILi3ENS5_IJNS4_1CILi2EEESB_NSA_ILi1EEEEEENS1_32KernelTmaWarpSpecializedPingpongEEENS5_IJNSA_ILi64EEENSA_ILi256EEENSA_ILi32EEEEEENS_10bfloat16_tENS5_IJlSC_lEEESK_SL_NS4_8TiledMMAINS4_8MMA_AtomIJNS4_4SM904GMMA28MMA_64x256x16_F32BF16BF16_SSILNSP_5MajorE0ELSR_0ELNSP_7ScaleInE1ELSS_1EEEEEENS4_6LayoutINS5_IJSC_SC_SC_EEENS5_IJNSA_ILi0EEESX_SX_EEEEENS5_IJNS4_10UnderscoreES10_S10_EEEEENS4_23SM90_TMA_LOAD_MULTICASTENS4_14ComposedLayoutINS4_7SwizzleILi2ELi4ELi3EEENS4_18smem_ptr_flag_bitsILi16EEENSV_INS5_IJNSA_ILi8EEESI_EEENS5_IJSI_SC_EEEEEEEvNS4_8identityES13_S1D_vS1E_EENS_8epilogue10collective6detail29Sm90TmaWarpSpecializedAdapterINS1H_15DefaultEpilogueISK_SL_SL_NS1G_6thread17LinearCombinationISK_Li1EffLNS1L_9ScaleType4KindE0ELNS_15FloatRoundStyleE2ESK_EENS1_15EpilogueDefaultEEEEEvvEEEEvNT_6ParamsE)
        /*0020*/ 	.word	0x00000008
.L_19:


//--------------------- .nv.compat                --------------------------
	.section	.nv.compat,"",@"SHT_CUDA_COMPAT_INFO"
	.align	4
        /*0000*/ 	.byte	0x02, 0x09, 0x01, 0x00, 0x02, 0x02, 0x04, 0x00, 0x02, 0x05, 0x05, 0x00, 0x03, 0x07, 0x01, 0x01
        /*0010*/ 	.byte	0x02, 0x03, 0x01, 0x00, 0x02, 0x06, 0x01, 0x00, 0x04, 0x0b, 0x08, 0x00, 0x00, 0x00, 0x00, 0x00
        /*0020*/ 	.byte	0x00, 0x00, 0x00, 0x00


//--------------------- .nv.info._ZN7cutlass13device_kernelINS_4gemm6kernel13GemmUniversalIN4cute5tupleIJiiiiEEENS1_10collective13CollectiveMmaINS1_34MainloopSm90TmaGmmaWarpSpecializedILi3ENS5_IJNS4_1CILi2EEESB_NSA_ILi1EEEEEENS1_32KernelTmaWarpSpecializedPingpongEEENS5_IJNSA_ILi64EEENSA_ILi256EEENSA_ILi32EEEEEENS_10bfloat16_tENS5_IJlSC_lEEESK_SL_NS4_8TiledMMAINS4_8MMA_AtomIJNS4_4SM904GMMA28MMA_64x256x16_F32BF16BF16_SSILNSP_5MajorE0ELSR_0ELNSP_7ScaleInE1ELSS_1EEEEEENS4_6LayoutINS5_IJSC_SC_SC_EEENS5_IJNSA_ILi0EEESX_SX_EEEEENS5_IJNS4_10UnderscoreES10_S10_EEEEENS4_23SM90_TMA_LOAD_MULTICASTENS4_14ComposedLayoutINS4_7SwizzleILi2ELi4ELi3EEENS4_18smem_ptr_flag_bitsILi16EEENSV_INS5_IJNSA_ILi8EEESI_EEENS5_IJSI_SC_EEEEEEEvNS4_8identityES13_S1D_vS1E_EENS_8epilogue10collective6detail29Sm90TmaWarpSpecializedAdapterINS1H_15DefaultEpilogueISK_SL_SL_NS1G_6thread17LinearCombinationISK_Li1EffLNS1L_9ScaleType4KindE0ELNS_15FloatRoundStyleE2ESK_EENS1_15EpilogueDefaultEEEEEvvEEEEvNT_6ParamsE --------------------------
	.section	.nv.info._ZN7cutlass13device_kernelINS_4gemm6kernel13GemmUniversalIN4cute5tupleIJiiiiEEENS1_10collective13CollectiveMmaINS1_34MainloopSm90TmaGmmaWarpSpecializedILi3ENS5_IJNS4_1CILi2EEESB_NSA_ILi1EEEEEENS1_32KernelTmaWarpSpecializedPingpongEEENS5_IJNSA_ILi64EEENSA_ILi256EEENSA_ILi32EEEEEENS_10bfloat16_tENS5_IJlSC_lEEESK_SL_NS4_8TiledMMAINS4_8MMA_AtomIJNS4_4SM904GMMA28MMA_64x256x16_F32BF16BF16_SSILNSP_5MajorE0ELSR_0ELNSP_7ScaleInE1ELSS_1EEEEEENS4_6LayoutINS5_IJSC_SC_SC_EEENS5_IJNSA_ILi0EEESX_SX_EEEEENS5_IJNS4_10UnderscoreES10_S10_EEEEENS4_23SM90_TMA_LOAD_MULTICASTENS4_14ComposedLayoutINS4_7SwizzleILi2ELi4ELi3EEENS4_18smem_ptr_flag_bitsILi16EEENSV_INS5_IJNSA_ILi8EEESI_EEENS5_IJSI_SC_EEEEEEEvNS4_8identityES13_S1D_vS1E_EENS_8epilogue10collective6detail29Sm90TmaWarpSpecializedAdapterINS1H_15DefaultEpilogueISK_SL_SL_NS1G_6thread17LinearCombinationISK_Li1EffLNS1L_9ScaleType4KindE0ELNS_15FloatRoundStyleE2ESK_EENS1_15EpilogueDefaultEEEEEvvEEEEvNT_6ParamsE,"",@"SHT_CUDA_INFO"
	.sectionflags	@""
	.align	4


	//----- nvinfo : EIATTR_CUDA_API_VERSION
	.align		4
        /*0000*/ 	.byte	0x04, 0x37
        /*0002*/ 	.short	(.L_21 - .L_20)
.L_20:
        /*0004*/ 	.word	0x00000082


	//----- nvinfo : EIATTR_KPARAM_INFO
	.align		4
.L_21:
        /*0008*/ 	.byte	0x04, 0x17
        /*000a*/ 	.short	(.L_23 - .L_22)
.L_22:
        /*000c*/ 	.word	0x00000000
        /*0010*/ 	.short	0x0000
        /*0012*/ 	.short	0x0070
        /*0014*/ 	.byte	0x00, 0xf0, 0x01, 0x10


	//----- nvinfo : EIATTR_SPARSE_MMA_MASK
	.align		4
.L_23:
        /*0018*/ 	.byte	0x03, 0x50
        /*001a*/ 	.short	0x0000


	//----- nvinfo : EIATTR_MAXREG_COUNT
	.align		4
        /*001c*/ 	.byte	0x03, 0x1b
        /*001e*/ 	.short	0x00a8


	//----- nvinfo : EIATTR_NUM_BARRIERS
	.align		4
        /*0020*/ 	.byte	0x02, 0x4c
        /*0022*/ 	.byte	0x01
	.zero		1


	//----- nvinfo : EIATTR_EXTERNS
	.align		4
        /*0024*/ 	.byte	0x04, 0x0f
        /*0026*/ 	.short	(.L_25 - .L_24)


	//   ....[0]....
	.align		4
.L_24:
        /*0028*/ 	.word	index@(__assertfail)


	//----- nvinfo : EIATTR_ANNOTATIONS
	.align		4
.L_25:
        /*002c*/ 	.byte	0x04, 0x55
        /*002e*/ 	.short	(.L_27 - .L_26)


	//   ....[0]....
.L_26:
        /*0030*/ 	.word	0x00000001
        /*0034*/ 	.byte	0x90, 0x0d, 0x00, 0x00, 0x01, 0x00, 0x00, 0x00, 0xf0, 0x9c, 0x00, 0x00, 0x01, 0x00, 0x00, 0x00
        /*0044*/ 	.byte	0x70, 0xaa, 0x00, 0x00


	//----- nvinfo : EIATTR_MERCURY_ISA_VERSION
	.align		4
.L_27:
        /*0048*/ 	.byte	0x03, 0x5f
        /*004a*/ 	.short	0x0101


	//----- nvinfo : EIATTR_INT_WARP_WIDE_INSTR_OFFSETS
	.align		4
        /*004c*/ 	.byte	0x04, 0x31
        /*004e*/ 	.short	(.L_29 - .L_28)


	//   ....[0]....
.L_28:
        /*0050*/ 	.word	0x00000510


	//   ....[1]....
        /*0054*/ 	.word	0x00000540


	//   ....[2]....
        /*0058*/ 	.word	0x00000580


	//   ....[3]....
        /*005c*/ 	.word	0x000006b0


	//   ....[4]....
        /*0060*/ 	.word	0x000006c0


	//   ....[5]....
        /*0064*/ 	.word	0x000006d0


	//   ....[6]....
        /*0068*/ 	.word	0x00000770


	//   ....[7]....
        /*006c*/ 	.word	0x000007b0


	//   ....[8]....
        /*0070*/ 	.word	0x00001e20


	//----- nvinfo : EIATTR_COOP_GROUP_MASK_REGIDS
	.align		4
.L_29:
        /*0074*/ 	.byte	0x04, 0x29
        /*0076*/ 	.short	(.L_31 - .L_30)


	//   ....[0]....
.L_30:
        /*0078*/ 	.word	0xffffffff


	//   ....[1]....
        /*007c*/ 	.word	0xffffffff


	//   ....[2]....
        /*0080*/ 	.word	0xffffffff


	//   ....[3]....
        /*0084*/ 	.word	0xffffffff


	//   ....[4]....
        /*0088*/ 	.word	0xffffffff


	//   ....[5]....
        /*008c*/ 	.word	0xffffffff


	//   ....[6]....
        /*0090*/ 	.word	0xffffffff


	//----- nvinfo : EIATTR_COOP_GROUP_INSTR_OFFSETS
	.align		4
.L_31:
        /*0094*/ 	.byte	0x04, 0x28
        /*0096*/ 	.short	(.L_33 - .L_32)


	//   ....[0]....
.L_32:
        /*0098*/ 	.word	0x00000070


	//   ....[1]....
        /*009c*/ 	.word	0x00000080


	//   ....[2]....
        /*00a0*/ 	.word	0x00000140


	//   ....[3]....
        /*00a4*/ 	.word	0x000002d0


	//   ....[4]....
        /*00a8*/ 	.word	0x00000310


	//   ....[5]....
        /*00ac*/ 	.word	0x000006f0


	//   ....[6]....
        /*00b0*/ 	.word	0x00000930


	//----- nvinfo : EIATTR_REG_RECONFIG
	.align		4
.L_33:
        /*00b4*/ 	.byte	0x01, 0x54
	.zero		2


	//----- nvinfo : EIATTR_SYSCALL_OFFSETS
	.align		4
        /*00b8*/ 	.byte	0x04, 0x46
        /*00ba*/ 	.short	(.L_35 - .L_34)


	//   ....[0]....
.L_34:
        /*00bc*/ 	.word	0x000017c0


	//----- nvinfo : EIATTR_MBARRIER_INSTR_OFFSETS
	.align		4
.L_35:
        /*00c0*/ 	.byte	0x04, 0x39
        /*00c2*/ 	.short	(.L_37 - .L_36)


	//   ....[0]....
.L_36:
        /*00c4*/ 	.word	0x00000260
        /*00c8*/ 	.word	0x000000ff
        /*00cc*/ 	.word	0x00000000
        /*00d0*/ 	.short	0x0100
        /*00d2*/ 	.byte	0x08
	.zero		1


	//   ....[1]....
        /*00d4*/ 	.word	0x00000270
        /*00d8*/ 	.word	0x000000ff
        /*00dc*/ 	.word	0x00000018
        /*00e0*/ 	.short	0x0100
        /*00e2*/ 	.byte	0x08
	.zero		1


	//   ....[2]....
        /*00e4*/ 	.word	0x00000280
        /*00e8*/ 	.word	0x000000ff
        /*00ec*/ 	.word	0x00000008
        /*00f0*/ 	.short	0x0100
        /*00f2*/ 	.byte	0x08
	.zero		1


	//   ....[3]....
        /*00f4*/ 	.word	0x00000290
        /*00f8*/ 	.word	0x000000ff
        /*00fc*/ 	.word	0x00000020
        /*0100*/ 	.short	0x0100
        /*0102*/ 	.byte	0x08
	.zero		1


	//   ....[4]....
        /*0104*/ 	.word	0x000002a0
        /*0108*/ 	.word	0x000000ff
        /*010c*/ 	.word	0x00000010
        /*0110*/ 	.short	0x0100
        /*0112*/ 	.byte	0x08
	.zero		1


	//   ....[5]....
        /*0114*/ 	.word	0x000002b0
        /*0118*/ 	.word	0x000000ff
        /*011c*/ 	.word	0x00000028
        /*0120*/ 	.short	0x0100
        /*0122*/ 	.byte	0x08
	.zero		1


	//   ....[6]....
        /*0124*/ 	.word	0x000007e0
        /*0128*/ 	.word	0x000000ff
        /*012c*/ 	.word	0x00000060
        /*0130*/ 	.short	0x0100
        /*0132*/ 	.byte	0x08
	.zero		1


	//   ....[7]....
        /*0134*/ 	.word	0x00000870
        /*0138*/ 	.word	0x000000ff
        /*013c*/ 	.word	0x00000068
        /*0140*/ 	.short	0x0100
        /*0142*/ 	.byte	0x08
	.zero		1


	//   ....[8]....
        /*0144*/ 	.word	0x000008b0
        /*0148*/ 	.word	0x000000ff
        /*014c*/ 	.word	0x00000040
        /*0150*/ 	.short	0x0100
        /*0152*/ 	.byte	0x09
	.zero		1


	//   ....[9]....
        /*0154*/ 	.word	0x000008c0
        /*0158*/ 	.word	0x000000ff
        /*015c*/ 	.word	0x00000048
        /*0160*/ 	.short	0x0100
        /*0162*/ 	.byte	0x09
	.zero		1


	//   ....[10]....
        /*0164*/ 	.word	0x000008d0
        /*0168*/ 	.word	0x000000ff
        /*016c*/ 	.word	0x00000050
        /*0170*/ 	.short	0x0100
        /*0172*/ 	.byte	0x09
	.zero		1


	//   ....[11]....
        /*0174*/ 	.word	0x000008e0
        /*0178*/ 	.word	0x000000ff
        /*017c*/ 	.word	0x00000058
        /*0180*/ 	.short	0x0100
        /*0182*/ 	.byte	0x09
	.zero		1


	//   ....[12]....
        /*0184*/ 	.word	0x000016a0
        /*0188*/ 	.word	0x0000009f
        /*018c*/ 	.word	0x00000000
        /*0190*/ 	.short	0x010a
        /*0192*/ 	.byte	0x2a
	.zero		1


	//   ....[13]....
        /*0194*/ 	.word	0x00001840
        /*0198*/ 	.word	0x00000003
        /*019c*/ 	.word	0x00000000
        /*01a0*/ 	.short	0x010a
        /*01a2*/ 	.byte	0x3f
	.zero		1


	//   ....[14]....
        /*01a4*/ 	.word	0x000018a0
        /*01a8*/ 	.word	0x00000003
        /*01ac*/ 	.word	0x00000000
        /*01b0*/ 	.short	0x010a
        /*01b2*/ 	.byte	0x3f
	.zero		1


	//   ....[15]....
        /*01b4*/ 	.word	0x00001b10
        /*01b8*/ 	.word	0x000000ff
        /*01bc*/ 	.word	0x00000000
        /*01c0*/ 	.short	0x010a
        /*01c2*/ 	.byte	0x04
	.zero		1


	//   ....[16]....
        /*01c4*/ 	.word	0x00001b50
        /*01c8*/ 	.word	0x000000ff
        /*01cc*/ 	.word	0x00000000
        /*01d0*/ 	.short	0x010a
        /*01d2*/ 	.byte	0x04
	.zero		1


	//   ....[17]....
        /*01d4*/ 	.word	0x00001cc0
        /*01d8*/ 	.word	0x00000005
        /*01dc*/ 	.word	0x00000000
        /*01e0*/ 	.short	0x0101
        /*01e2*/ 	.byte	0x3f
	.zero		1


	//   ....[18]....
        /*01e4*/ 	.word	0x00001dc0
        /*01e8*/ 	.word	0x000000a0
        /*01ec*/ 	.word	0x00000000
        /*01f0*/ 	.short	0x0101
        /*01f2*/ 	.byte	0x2d
	.zero		1


	//   ....[19]....
        /*01f4*/ 	.word	0x00001ec0
        /*01f8*/ 	.word	0x00000003
        /*01fc*/ 	.word	0x00000000
        /*0200*/ 	.short	0x0101
        /*0202*/ 	.byte	0x3f
	.zero		1


	//   ....[20]....
        /*0204*/ 	.word	0x00001f80
        /*0208*/ 	.word	0x0000009f
        /*020c*/ 	.word	0x00000010
        /*0210*/ 	.short	0x010a
        /*0212*/ 	.byte	0x2a
	.zero		1


	//   ....[21]....
        /*0214*/ 	.word	0x00009d10
        /*0218*/ 	.word	0x000000a2
        /*021c*/ 	.word	0x00000000
        /*0220*/ 	.short	0x0101
        /*0222*/ 	.byte	0x2d
	.zero		1


	//   ....[22]....
        /*0224*/ 	.word	0x0000a790
        /*0228*/ 	.word	0x0000000a
        /*022c*/ 	.word	0x00000018
        /*0230*/ 	.short	0x010a
        /*0232*/ 	.byte	0x3f
	.zero		1


	//   ....[23]....
        /*0234*/ 	.word	0x0000ab80
        /*0238*/ 	.word	0x00000005
        /*023c*/ 	.word	0x00000068
        /*0240*/ 	.short	0x0101
        /*0242*/ 	.byte	0x3f
	.zero		1


	//   ....[24]....
        /*0244*/ 	.word	0x0000b300
        /*0248*/ 	.word	0x00000009
        /*024c*/ 	.word	0x00000000
        /*0250*/ 	.short	0x010a
        /*0252*/ 	.byte	0x3f
	.zero		1


	//   ....[25]....
        /*0254*/ 	.word	0x0000b380
        /*0258*/ 	.word	0x00000006
        /*025c*/ 	.word	0x00000000
        /*0260*/ 	.short	0x010a
        /*0262*/ 	.byte	0x3f
	.zero		1


	//   ....[26]....
        /*0264*/ 	.word	0x0000b410
        /*0268*/ 	.word	0x00000003
        /*026c*/ 	.word	0x00000000
        /*0270*/ 	.short	0x010a
        /*0272*/ 	.byte	0x3f
	.zero		1


	//   ....[27]....
        /*0274*/ 	.word	0x0000b470
        /*0278*/ 	.word	0x000000a1
        /*027c*/ 	.word	0x00000000
        /*0280*/ 	.short	0x010a
        /*0282*/ 	.byte	0x3f
	.zero		1


	//   ....[28]....
        /*0284*/ 	.word	0x0000b4c0
        /*0288*/ 	.word	0x00000003
        /*028c*/ 	.word	0x00000000
        /*0290*/ 	.short	0x010a
        /*0292*/ 	.byte	0x3f
	.zero		1


	//   ....[29]....
        /*0294*/ 	.word	0x0000b520
        /*0298*/ 	.word	0x00000005
        /*029c*/ 	.word	0x00000000
        /*02a0*/ 	.short	0x010a
        /*02a2*/ 	.byte	0x3f
	.zero		1


	//   ....[30]....
        /*02a4*/ 	.word	0x0000b570
        /*02a8*/ 	.word	0x000000a1
        /*02ac*/ 	.word	0x00000010
        /*02b0*/ 	.short	0x010a
        /*02b2*/ 	.byte	0x3f
	.zero		1


	//   ....[31]....
        /*02b4*/ 	.word	0x0000b640
        /*02b8*/ 	.word	0x0000000a
        /*02bc*/ 	.word	0x00000018
        /*02c0*/ 	.short	0x010a
        /*02c2*/ 	.byte	0x3f
	.zero		1


	//   ....[32]....
        /*02c4*/ 	.word	0x0000b710
        /*02c8*/ 	.word	0x00000009
        /*02cc*/ 	.word	0x00000000
        /*02d0*/ 	.short	0x010a
        /*02d2*/ 	.byte	0x3f
	.zero		1


	//   ....[33]....
        /*02d4*/ 	.word	0x0000b760
        /*02d8*/ 	.word	0x00000006
        /*02dc*/ 	.word	0x00000000
        /*02e0*/ 	.short	0x010a
        /*02e2*/ 	.byte	0x3f
	.zero		1


	//----- nvinfo : EIATTR_NUM_MBARRIERS
	.align		4
.L_37:
        /*02e4*/ 	.byte	0x03, 0x38
        /*02e6*/ 	.short	0x000c


	//----- nvinfo : EIATTR_EXIT_INSTR_OFFSETS
	.align		4
        /*02e8*/ 	.byte	0x04, 0x1c
        /*02ea*/ 	.short	(.L_39 - .L_38)


	//   ....[0]....
.L_38:
        /*02ec*/ 	.word	0x000013d0


	//   ....[1]....
        /*02f0*/ 	.word	0x00001430


	//   ....[2]....
        /*02f4*/ 	.word	0x0000a3a0


	//   ....[3]....
        /*02f8*/ 	.word	0x0000a3d0


	//   ....[4]....
        /*02fc*/ 	.word	0x0000b460


	//----- nvinfo : EIATTR_MAX_THREADS
	.align		4
.L_39:
        /*0300*/ 	.byte	0x04, 0x05
        /*0302*/ 	.short	(.L_41 - .L_40)
.L_40:
        /*0304*/ 	.word	0x00000180
        /*0308*/ 	.word	0x00000001
        /*030c*/ 	.word	0x00000001


	//----- nvinfo : EIATTR_CRS_STACK_SIZE
	.align		4
.L_41:
        /*0310*/ 	.byte	0x04, 0x1e
        /*0312*/ 	.short	(.L_43 - .L_42)
.L_42:
        /*0314*/ 	.word	0x00000000


	//----- nvinfo : EIATTR_CBANK_PARAM_SIZE
	.align		4
.L_43:
        /*0318*/ 	.byte	0x03, 0x19
        /*031a*/ 	.short	0x0470


	//----- nvinfo : EIATTR_PARAM_CBANK
	.align		4
        /*031c*/ 	.byte	0x04, 0x0a
        /*031e*/ 	.short	(.L_45 - .L_44)
	.align		4
.L_44:
        /*0320*/ 	.word	index@(.nv.constant0._ZN7cutlass13device_kernelINS_4gemm6kernel13GemmUniversalIN4cute5tupleIJiiiiEEENS1_10collective13CollectiveMmaINS1_34MainloopSm90TmaGmmaWarpSpecializedILi3ENS5_IJNS4_1CILi2EEESB_NSA_ILi1EEEEEENS1_32KernelTmaWarpSpecializedPingpongEEENS5_IJNSA_ILi64EEENSA_ILi256EEENSA_ILi32EEEEEENS_10bfloat16_tENS5_IJlSC_lEEESK_SL_NS4_8TiledMMAINS4_8MMA_AtomIJNS4_4SM904GMMA28MMA_64x256x16_F32BF16BF16_SSILNSP_5MajorE0ELSR_0ELNSP_7ScaleInE1ELSS_1EEEEEENS4_6LayoutINS5_IJSC_SC_SC_EEENS5_IJNSA_ILi0EEESX_SX_EEEEENS5_IJNS4_10UnderscoreES10_S10_EEEEENS4_23SM90_TMA_LOAD_MULTICASTENS4_14ComposedLayoutINS4_7SwizzleILi2ELi4ELi3EEENS4_18smem_ptr_flag_bitsILi16EEENSV_INS5_IJNSA_ILi8EEESI_EEENS5_IJSI_SC_EEEEEEEvNS4_8identityES13_S1D_vS1E_EENS_8epilogue10collective6detail29Sm90TmaWarpSpecializedAdapterINS1H_15DefaultEpilogueISK_SL_SL_NS1G_6thread17LinearCombinationISK_Li1EffLNS1L_9ScaleType4KindE0ELNS_15FloatRoundStyleE2ESK_EENS1_15EpilogueDefaultEEEEEvvEEEEvNT_6ParamsE)
        /*0324*/ 	.short	0x0210
        /*0326*/ 	.short	0x0470


	//----- nvinfo : EIATTR_SW_WAR
	.align		4
.L_45:
        /*0328*/ 	.byte	0x04, 0x36
        /*032a*/ 	.short	(.L_47 - .L_46)
.L_46:
        /*032c*/ 	.word	0x00000008
.L_47:


//--------------------- .nv.callgraph             --------------------------
	.section	.nv.callgraph,"",@"SHT_CUDA_CALLGRAPH"
	.align	4
	.sectionentsize	8
	.align		4
        /*0000*/ 	.word	0x00000000
	.align		4
        /*0004*/ 	.word	0xffffffff
	.align		4
        /*0008*/ 	.word	index@(_ZN7cutlass13device_kernelINS_4gemm6kernel13GemmUniversalIN4cute5tupleIJiiiiEEENS1_10collective13CollectiveMmaINS1_34MainloopSm90TmaGmmaWarpSpecializedILi3ENS5_IJNS4_1CILi2EEESB_NSA_ILi1EEEEEENS1_32KernelTmaWarpSpecializedPingpongEEENS5_IJNSA_ILi64EEENSA_ILi256EEENSA_ILi32EEEEEENS_10bfloat16_tENS5_IJlSC_lEEESK_SL_NS4_8TiledMMAINS4_8MMA_AtomIJNS4_4SM904GMMA28MMA_64x256x16_F32BF16BF16_SSILNSP_5MajorE0ELSR_0ELNSP_7ScaleInE1ELSS_1EEEEEENS4_6LayoutINS5_IJSC_SC_SC_EEENS5_IJNSA_ILi0EEESX_SX_EEEEENS5_IJNS4_10UnderscoreES10_S10_EEEEENS4_23SM90_TMA_LOAD_MULTICASTENS4_14ComposedLayoutINS4_7SwizzleILi2ELi4ELi3EEENS4_18smem_ptr_flag_bitsILi16EEENSV_INS5_IJNSA_ILi8EEESI_EEENS5_IJSI_SC_EEEEEEEvNS4_8identityES13_S1D_vS1E_EENS_8epilogue10collective6detail29Sm90TmaWarpSpecializedAdapterINS1H_15DefaultEpilogueISK_SL_SL_NS1G_6thread17LinearCombinationISK_Li1EffLNS1L_9ScaleType4KindE0ELNS_15FloatRoundStyleE2ESK_EENS1_15EpilogueDefaultEEEEEvvEEEEvNT_6ParamsE)
	.align		4
        /*000c*/ 	.word	index@(__assertfail)
	.align		4
        /*0010*/ 	.word	0x00000000
	.align		4
        /*0014*/ 	.word	0xfffffffe
	.align		4
        /*0018*/ 	.word	0x00000000
	.align		4
        /*001c*/ 	.word	0xfffffffd
	.align		4
        /*0020*/ 	.word	0x00000000
	.align		4
        /*0024*/ 	.word	0xfffffffc


//--------------------- .nv.constant4             --------------------------
	.section	.nv.constant4,"a",@progbits
	.align	8
	.align		8
.nv.constant4:
        /*0000*/ 	.dword	__assertfail
	.align		8
        /*0008*/ 	.dword	__unnamed_1
	.align		8
        /*0010*/ 	.dword	_ZN39_INTERNAL_6e6b13cc_4_k_cu_2449239b_35884cuda3std3__45__cpo5beginE
	.align		8
        /*0018*/ 	.dword	_ZN39_INTERNAL_6e6b13cc_4_k_cu_2449239b_35884cuda3std3__45__cpo3endE
	.align		8
        /*0020*/ 	.dword	_ZN39_INTERNAL_6e6b13cc_4_k_cu_2449239b_35884cuda3std3__45__cpo6cbeginE
	.align		8
        /*0028*/ 	.dword	_ZN39_INTERNAL_6e6b13cc_4_k_cu_2449239b_35884cuda3std3__45__cpo4cendE
	.align		8
        /*0030*/ 	.dword	_ZN39_INTERNAL_6e6b13cc_4_k_cu_2449239b_35884cuda3std3__441_GLOBAL__N__6e6b13cc_4_k_cu_2449239b_35886ignoreE
	.align		8
        /*0038*/ 	.dword	_ZN39_INTERNAL_6e6b13cc_4_k_cu_2449239b_35884cuda3std3__419piecewise_constructE
	.align		8
        /*0040*/ 	.dword	_ZN39_INTERNAL_6e6b13cc_4_k_cu_2449239b_35884cuda3std3__48in_placeE
	.align		8
        /*0048*/ 	.dword	_ZN39_INTERNAL_6e6b13cc_4_k_cu_2449239b_35884cuda3std6ranges3__45__cpo4swapE
	.align		8
        /*0050*/ 	.dword	_ZN39_INTERNAL_6e6b13cc_4_k_cu_2449239b_35884cuda3std6ranges3__45__cpo9iter_moveE
	.align		8
        /*0058*/ 	.dword	_ZN39_INTERNAL_6e6b13cc_4_k_cu_2449239b_35884cute7productE
	.align		8
        /*0060*/ 	.dword	_ZN39_INTERNAL_6e6b13cc_4_k_cu_2449239b_35884cute1_E
	.align		8
        /*0068*/ 	.dword	$str$22
	.align		8
        /*0070*/ 	.dword	$str$23


//--------------------- .text._ZN7cutlass13device_kernelINS_4gemm6kernel13GemmUniversalIN4cute5tupleIJiiiiEEENS1_10collective13CollectiveMmaINS1_34MainloopSm90TmaGmmaWarpSpecializedILi3ENS5_IJNS4_1CILi2EEESB_NSA_ILi1EEEEEENS1_32KernelTmaWarpSpecializedPingpongEEENS5_IJNSA_ILi64EEENSA_ILi256EEENSA_ILi32EEEEEENS_10bfloat16_tENS5_IJlSC_lEEESK_SL_NS4_8TiledMMAINS4_8MMA_AtomIJNS4_4SM904GMMA28MMA_64x256x16_F32BF16BF16_SSILNSP_5MajorE0ELSR_0ELNSP_7ScaleInE1ELSS_1EEEEEENS4_6LayoutINS5_IJSC_SC_SC_EEENS5_IJNSA_ILi0EEESX_SX_EEEEENS5_IJNS4_10UnderscoreES10_S10_EEEEENS4_23SM90_TMA_LOAD_MULTICASTENS4_14ComposedLayoutINS4_7SwizzleILi2ELi4ELi3EEENS4_18smem_ptr_flag_bitsILi16EEENSV_INS5_IJNSA_ILi8EEESI_EEENS5_IJSI_SC_EEEEEEEvNS4_8identityES13_S1D_vS1E_EENS_8epilogue10collective6detail29Sm90TmaWarpSpecializedAdapterINS1H_15DefaultEpilogueISK_SL_SL_NS1G_6thread17LinearCombinationISK_Li1EffLNS1L_9ScaleType4KindE0ELNS_15FloatRoundStyleE2ESK_EENS1_15EpilogueDefaultEEEEEvvEEEEvNT_6ParamsE --------------------------
	.section	.text._ZN7cutlass13device_kernelINS_4gemm6kernel13GemmUniversalIN4cute5tupleIJiiiiEEENS1_10collective13CollectiveMmaINS1_34MainloopSm90TmaGmmaWarpSpecializedILi3ENS5_IJNS4_1CILi2EEESB_NSA_ILi1EEEEEENS1_32KernelTmaWarpSpecializedPingpongEEENS5_IJNSA_ILi64EEENSA_ILi256EEENSA_ILi32EEEEEENS_10bfloat16_tENS5_IJlSC_lEEESK_SL_NS4_8TiledMMAINS4_8MMA_AtomIJNS4_4SM904GMMA28MMA_64x256x16_F32BF16BF16_SSILNSP_5MajorE0ELSR_0ELNSP_7ScaleInE1ELSS_1EEEEEENS4_6LayoutINS5_IJSC_SC_SC_EEENS5_IJNSA_ILi0EEESX_SX_EEEEENS5_IJNS4_10UnderscoreES10_S10_EEEEENS4_23SM90_TMA_LOAD_MULTICASTENS4_14ComposedLayoutINS4_7SwizzleILi2ELi4ELi3EEENS4_18smem_ptr_flag_bitsILi16EEENSV_INS5_IJNSA_ILi8EEESI_EEENS5_IJSI_SC_EEEEEEEvNS4_8identityES13_S1D_vS1E_EENS_8epilogue10collective6detail29Sm90TmaWarpSpecializedAdapterINS1H_15DefaultEpilogueISK_SL_SL_NS1G_6thread17LinearCombinationISK_Li1EffLNS1L_9ScaleType4KindE0ELNS_15FloatRoundStyleE2ESK_EENS1_15EpilogueDefaultEEEEEvvEEEEvNT_6ParamsE,"ax",@progbits
	.align	128
.text._ZN7cutlass13device_kernelINS_4gemm6kernel13GemmUniversalIN4cute5tupleIJiiiiEEENS1_10collective13CollectiveMmaINS1_34MainloopSm90TmaGmmaWarpSpecializedILi3ENS5_IJNS4_1CILi2EEESB_NSA_ILi1EEEEEENS1_32KernelTmaWarpSpecializedPingpongEEENS5_IJNSA_ILi64EEENSA_ILi256EEENSA_ILi32EEEEEENS_10bfloat16_tENS5_IJlSC_lEEESK_SL_NS4_8TiledMMAINS4_8MMA_AtomIJNS4_4SM904GMMA28MMA_64x256x16_F32BF16BF16_SSILNSP_5MajorE0ELSR_0ELNSP_7ScaleInE1ELSS_1EEEEEENS4_6LayoutINS5_IJSC_SC_SC_EEENS5_IJNSA_ILi0EEESX_SX_EEEEENS5_IJNS4_10UnderscoreES10_S10_EEEEENS4_23SM90_TMA_LOAD_MULTICASTENS4_14ComposedLayoutINS4_7SwizzleILi2ELi4ELi3EEENS4_18smem_ptr_flag_bitsILi16EEENSV_INS5_IJNSA_ILi8EEESI_EEENS5_IJSI_SC_EEEEEEEvNS4_8identityES13_S1D_vS1E_EENS_8epilogue10collective6detail29Sm90TmaWarpSpecializedAdapterINS1H_15DefaultEpilogueISK_SL_SL_NS1G_6thread17LinearCombinationISK_Li1EffLNS1L_9ScaleType4KindE0ELNS_15FloatRoundStyleE2ESK_EENS1_15EpilogueDefaultEEEEEvvEEEEvNT_6ParamsE:
        .type           _ZN7cutlass13device_kernelINS_4gemm6kernel13GemmUniversalIN4cute5tupleIJiiiiEEENS1_10collective13CollectiveMmaINS1_34MainloopSm90TmaGmmaWarpSpecializedILi3ENS5_IJNS4_1CILi2EEESB_NSA_ILi1EEEEEENS1_32KernelTmaWarpSpecializedPingpongEEENS5_IJNSA_ILi64EEENSA_ILi256EEENSA_ILi32EEEEEENS_10bfloat16_tENS5_IJlSC_lEEESK_SL_NS4_8TiledMMAINS4_8MMA_AtomIJNS4_4SM904GMMA28MMA_64x256x16_F32BF16BF16_SSILNSP_5MajorE0ELSR_0ELNSP_7ScaleInE1ELSS_1EEEEEENS4_6LayoutINS5_IJSC_SC_SC_EEENS5_IJNSA_ILi0EEESX_SX_EEEEENS5_IJNS4_10UnderscoreES10_S10_EEEEENS4_23SM90_TMA_LOAD_MULTICASTENS4_14ComposedLayoutINS4_7SwizzleILi2ELi4ELi3EEENS4_18smem_ptr_flag_bitsILi16EEENSV_INS5_IJNSA_ILi8EEESI_EEENS5_IJSI_SC_EEEEEEEvNS4_8identityES13_S1D_vS1E_EENS_8epilogue10collective6detail29Sm90TmaWarpSpecializedAdapterINS1H_15DefaultEpilogueISK_SL_SL_NS1G_6thread17LinearCombinationISK_Li1EffLNS1L_9ScaleType4KindE0ELNS_15FloatRoundStyleE2ESK_EENS1_15EpilogueDefaultEEEEEvvEEEEvNT_6ParamsE,@function
        .size           _ZN7cutlass13device_kernelINS_4gemm6kernel13GemmUniversalIN4cute5tupleIJiiiiEEENS1_10collective13CollectiveMmaINS1_34MainloopSm90TmaGmmaWarpSpecializedILi3ENS5_IJNS4_1CILi2EEESB_NSA_ILi1EEEEEENS1_32KernelTmaWarpSpecializedPingpongEEENS5_IJNSA_ILi64EEENSA_ILi256EEENSA_ILi32EEEEEENS_10bfloat16_tENS5_IJlSC_lEEESK_SL_NS4_8TiledMMAINS4_8MMA_AtomIJNS4_4SM904GMMA28MMA_64x256x16_F32BF16BF16_SSILNSP_5MajorE0ELSR_0ELNSP_7ScaleInE1ELSS_1EEEEEENS4_6LayoutINS5_IJSC_SC_SC_EEENS5_IJNSA_ILi0EEESX_SX_EEEEENS5_IJNS4_10UnderscoreES10_S10_EEEEENS4_23SM90_TMA_LOAD_MULTICASTENS4_14ComposedLayoutINS4_7SwizzleILi2ELi4ELi3EEENS4_18smem_ptr_flag_bitsILi16EEENSV_INS5_IJNSA_ILi8EEESI_EEENS5_IJSI_SC_EEEEEEEvNS4_8identityES13_S1D_vS1E_EENS_8epilogue10collective6detail29Sm90TmaWarpSpecializedAdapterINS1H_15DefaultEpilogueISK_SL_SL_NS1G_6thread17LinearCombinationISK_Li1EffLNS1L_9ScaleType4KindE0ELNS_15FloatRoundStyleE2ESK_EENS1_15EpilogueDefaultEEEEEvvEEEEvNT_6ParamsE,(.L_x_327 - _ZN7cutlass13device_kernelINS_4gemm6kernel13GemmUniversalIN4cute5tupleIJiiiiEEENS1_10collective13CollectiveMmaINS1_34MainloopSm90TmaGmmaWarpSpecializedILi3ENS5_IJNS4_1CILi2EEESB_NSA_ILi1EEEEEENS1_32KernelTmaWarpSpecializedPingpongEEENS5_IJNSA_ILi64EEENSA_ILi256EEENSA_ILi32EEEEEENS_10bfloat16_tENS5_IJlSC_lEEESK_SL_NS4_8TiledMMAINS4_8MMA_AtomIJNS4_4SM904GMMA28MMA_64x256x16_F32BF16BF16_SSILNSP_5MajorE0ELSR_0ELNSP_7ScaleInE1ELSS_1EEEEEENS4_6LayoutINS5_IJSC_SC_SC_EEENS5_IJNSA_ILi0EEESX_SX_EEEEENS5_IJNS4_10UnderscoreES10_S10_EEEEENS4_23SM90_TMA_LOAD_MULTICASTENS4_14ComposedLayoutINS4_7SwizzleILi2ELi4ELi3EEENS4_18smem_ptr_flag_bitsILi16EEENSV_INS5_IJNSA_ILi8EEESI_EEENS5_IJSI_SC_EEEEEEEvNS4_8identityES13_S1D_vS1E_EENS_8epilogue10collective6detail29Sm90TmaWarpSpecializedAdapterINS1H_15DefaultEpilogueISK_SL_SL_NS1G_6thread17LinearCombinationISK_Li1EffLNS1L_9ScaleType4KindE0ELNS_15FloatRoundStyleE2ESK_EENS1_15EpilogueDefaultEEEEEvvEEEEvNT_6ParamsE)
        .other          _ZN7cutlass13device_kernelINS_4gemm6kernel13GemmUniversalIN4cute5tupleIJiiiiEEENS1_10collective13CollectiveMmaINS1_34MainloopSm90TmaGmmaWarpSpecializedILi3ENS5_IJNS4_1CILi2EEESB_NSA_ILi1EEEEEENS1_32KernelTmaWarpSpecializedPingpongEEENS5_IJNSA_ILi64EEENSA_ILi256EEENSA_ILi32EEEEEENS_10bfloat16_tENS5_IJlSC_lEEESK_SL_NS4_8TiledMMAINS4_8MMA_AtomIJNS4_4SM904GMMA28MMA_64x256x16_F32BF16BF16_SSILNSP_5MajorE0ELSR_0ELNSP_7ScaleInE1ELSS_1EEEEEENS4_6LayoutINS5_IJSC_SC_SC_EEENS5_IJNSA_ILi0EEESX_SX_EEEEENS5_IJNS4_10UnderscoreES10_S10_EEEEENS4_23SM90_TMA_LOAD_MULTICASTENS4_14ComposedLayoutINS4_7SwizzleILi2ELi4ELi3EEENS4_18smem_ptr_flag_bitsILi16EEENSV_INS5_IJNSA_ILi8EEESI_EEENS5_IJSI_SC_EEEEEEEvNS4_8identityES13_S1D_vS1E_EENS_8epilogue10collective6detail29Sm90TmaWarpSpecializedAdapterINS1H_15DefaultEpilogueISK_SL_SL_NS1G_6thread17LinearCombinationISK_Li1EffLNS1L_9ScaleType4KindE0ELNS_15FloatRoundStyleE2ESK_EENS1_15EpilogueDefaultEEEEEvvEEEEvNT_6ParamsE,@"STO_CUDA_ENTRY STV_DEFAULT"
_ZN7cutlass13device_kernelINS_4gemm6kernel13GemmUniversalIN4cute5tupleIJiiiiEEENS1_10collective13CollectiveMmaINS1_34MainloopSm90TmaGmmaWarpSpecializedILi3ENS5_IJNS4_1CILi2EEESB_NSA_ILi1EEEEEENS1_32KernelTmaWarpSpecializedPingpongEEENS5_IJNSA_ILi64EEENSA_ILi256EEENSA_ILi32EEEEEENS_10bfloat16_tENS5_IJlSC_lEEESK_SL_NS4_8TiledMMAINS4_8MMA_AtomIJNS4_4SM904GMMA28MMA_64x256x16_F32BF16BF16_SSILNSP_5MajorE0ELSR_0ELNSP_7ScaleInE1ELSS_1EEEEEENS4_6LayoutINS5_IJSC_SC_SC_EEENS5_IJNSA_ILi0EEESX_SX_EEEEENS5_IJNS4_10UnderscoreES10_S10_EEEEENS4_23SM90_TMA_LOAD_MULTICASTENS4_14ComposedLayoutINS4_7SwizzleILi2ELi4ELi3EEENS4_18smem_ptr_flag_bitsILi16EEENSV_INS5_IJNSA_ILi8EEESI_EEENS5_IJSI_SC_EEEEEEEvNS4_8identityES13_S1D_vS1E_EENS_8epilogue10collective6detail29Sm90TmaWarpSpecializedAdapterINS1H_15DefaultEpilogueISK_SL_SL_NS1G_6thread17LinearCombinationISK_Li1EffLNS1L_9ScaleType4KindE0ELNS_15FloatRoundStyleE2ESK_EENS1_15EpilogueDefaultEEEEEvvEEEEvNT_6ParamsE:
[----:B------:R-:W0:Y:S02]  /*0000*/  LDC R1, c[0x0][0x28] ;  /* 0x00000a00ff017b82 */ /* 0x000e240000000800 */
[----:B0-----:R-:W-:Y:S01]  /*0010*/  VIADD R1, R1, 0xfffffff8 ;  /* 0xfffffff801017836 */ /* 0x001fe20000000000 */
[----:B------:R-:W0:Y:S01]  /*0020*/  S2R R4, SR_TID.X ;  /* 0x0000000000047919 */ /* 0x000e220000002100 */
[----:B------:R-:W-:Y:S01]  /*0030*/  ELECT P0, URZ, PT ;  /* 0x00000000003f782f */ /* 0x000fe20003800000 */
[----:B------:R-:W-:Y:S01]  /*0040*/  BSSY B0, `(.L_x_0) ;  /* 0x000000f000007945 */ /* 0x000fe20003800000 */
[--C-:B0-----:R-:W-:Y:S02]  /*0050*/  SHF.R.U32.HI R2, RZ, 0x5, R4.reuse ;  /* 0x00000005ff027819 */ /* 0x101fe40000011604 */
[----:B------:R-:W-:-:S03]  /*0060*/  SHF.R.U32.HI R7, RZ, 0x7, R4 ;  /* 0x00000007ff077819 */ /* 0x000fc60000011604 */
[----:B------:R-:W0:Y:S04]  /*0070*/  SHFL.IDX PT, R5, R2, RZ, 0x1f ;  /* 0x00001fff02057589 */ /* 0x000e2800000e0000 */
[----:B------:R1:W2:Y:S01]  /*0080*/  SHFL.IDX PT, R10, R7, RZ, 0x1f ;  /* 0x00001fff070a7589 */ /* 0x0002a200000e0000 */
[----:B0-----:R-:W-:-:S13]  /*0090*/  ISETP.NE.OR P0, PT, R5, RZ, !P0 ;  /* 0x000000ff0500720c */ /* 0x001fda0004705670 */
[----:B-12---:R-:W-:Y:S05]  /*00a0*/  @P0 BRA `(.L_x_1) ;  /* 0x0000000000200947 */ /* 0x006fea0003800000 */
[----:B------:R-:W-:Y:S02]  /*00b0*/  ULDC.64 UR4, c[0x0][0x198] ;  /* 0x0000660000047ab9 */ /* 0x000fe40000000a00 */
[----:B------:R-:W-:Y:S02]  /*00c0*/  UIADD3 UR6, UP0, UR4, 0xf0, URZ ;  /* 0x000000f004067890 */ /* 0x000fe4000ff1e03f */
[----:B------:R-:W-:Y:S02]  /*00d0*/  UIADD3 UR4, UP1, UR4, 0x1f0, URZ ;  /* 0x000001f004047890 */ /* 0x000fe4000ff3e03f */
[----:B------:R-:W-:Y:S02]  /*00e0*/  UIADD3.X UR7, URZ, UR5, URZ, UP0, !UPT ;  /* 0x000000053f077290 */ /* 0x000fe400087fe43f */
[----:B------:R-:W-:-:S07]  /*00f0*/  UIADD3.X UR5, URZ, UR5, URZ, UP1, !UPT ;  /* 0x000000053f057290 */ /* 0x000fce0008ffe43f */
[----:B------:R0:W-:Y:S02]  /*0100*/  UTMACCTL.PF [UR6] ;  /* 0x00000000060079b9 */ /* 0x0001e40008040000 */
[----:B------:R0:W-:Y:S02]  /*0110*/  UTMACCTL.PF [UR4] ;  /* 0x00000000040079b9 */ /* 0x0001e40008040000 */
[----:B0-----:R-:W-:Y:S01]  /*0120*/  NOP ;  /* 0x0000000000007918 */ /* 0x001fe20000000000 */
.L_x_1:
[----:B------:R-:W-:Y:S05]  /*0130*/  BSYNC B0 ;  /* 0x0000000000007941 */ /* 0x000fea0003800000 */
.L_x_0:
[----:B------:R-:W0:Y:S01]  /*0140*/  SHFL.IDX PT, R8, R2, RZ, 0x1f ;  /* 0x00001fff02087589 */ /* 0x000e2200000e0000 */
[----:B------:R-:W-:-:S04]  /*0150*/  SHF.R.S32.HI R3, RZ, 0x1f, R4 ;  /* 0x0000001fff037819 */ /* 0x000fc80000011404 */
[----:B------:R-:W-:Y:S02]  /*0160*/  LEA.HI R3, R3, R4, RZ, 0x7 ;  /* 0x0000000403037211 */ /* 0x000fe400078f38ff */
[----:B0-----:R-:W-:-:S13]  /*0170*/  ISETP.NE.AND P0, PT, R8, RZ, PT ;  /* 0x000000ff0800720c */ /* 0x001fda0003f05270 */
[----:B------:R-:W-:Y:S05]  /*0180*/  @P0 BRA `(.L_x_2) ;  /* 0x0000000000500947 */ /* 0x000fea0003800000 */
[----:B------:R-:W0:Y:S01]  /*0190*/  S2UR UR8, SR_CgaCtaId ;  /* 0x00000000000879c3 */ /* 0x000e220000008800 */
[----:B------:R-:W-:Y:S01]  /*01a0*/  UMOV UR4, 0x400 ;  /* 0x0000040000047882 */ /* 0x000fe20000000000 */
[----:B------:R-:W-:Y:S01]  /*01b0*/  UMOV UR5, 0x1 ;  /* 0x0000000100057882 */ /* 0x000fe20000000000 */
[----:B------:R-:W-:Y:S01]  /*01c0*/  UMOV UR6, 0x3 ;  /* 0x0000000300067882 */ /* 0x000fe20000000000 */
[----:B------:R-:W-:Y:S01]  /*01d0*/  ELECT P0, URZ, PT ;  /* 0x00000000003f782f */ /* 0x000fe20003800000 */
[----:B------:R-:W-:-:S04]  /*01e0*/  UIADD3 UR6, -UR6, 0x100000, URZ ;  /* 0x0010000006067890 */ /* 0x000fc8000fffe13f */
[----:B------:R-:W-:Y:S02]  /*01f0*/  USHF.L.U32 UR7, UR6, 0xb, URZ ;  /* 0x0000000b06077899 */ /* 0x000fe4000800063f */
[----:B------:R-:W-:Y:S02]  /*0200*/  USHF.L.U32 UR6, UR6, 0x1, URZ ;  /* 0x0000000106067899 */ /* 0x000fe4000800063f */
[----:B0-----:R-:W-:Y:S02]  /*0210*/  ULEA UR8, UR8, UR4, 0x18 ;  /* 0x0000000408087291 */ /* 0x001fe4000f8ec03f */
[----:B------:R-:W-:-:S04]  /*0220*/  UIADD3 UR4, -UR5, 0x100000, URZ ;  /* 0x0010000005047890 */ /* 0x000fc8000fffe13f */
[----:B------:R-:W-:Y:S02]  /*0230*/  USHF.L.U32 UR5, UR4, 0xb, URZ ;  /* 0x0000000b04057899 */ /* 0x000fe4000800063f */
[----:B------:R-:W-:Y:S01]  /*0240*/  USHF.L.U32 UR4, UR4, 0x1, URZ ;  /* 0x0000000104047899 */ /* 0x000fe2000800063f */
[----:B------:R-:W0:Y:S11]  /*0250*/  FENCE.VIEW.ASYNC.S ;  /* 0x00000000000073c6 */ /* 0x000e360000000000 */
[----:B0-----:R0:W1:Y:S01]  /*0260*/  SYNCS.EXCH.64 URZ, [UR8], UR4 ;  /* 0x00000004083f75b2 */ /* 0x0010620008000100 */
[----:B------:R0:W2:Y:S01]  /*0270*/  SYNCS.EXCH.64 URZ, [UR8+0x18], UR6 ;  /* 0x00001806083f75b2 */ /* 0x0000a20008000100 */
[----:B------:R0:W3:Y:S01]  /*0280*/  SYNCS.EXCH.64 URZ, [UR8+0x8], UR4 ;  /* 0x00000804083f75b2 */ /* 0x0000e20008000100 */
[----:B------:R0:W4:Y:S01]  /*0290*/  SYNCS.EXCH.64 URZ, [UR8+0x20], UR6 ;  /* 0x00002006083f75b2 */ /* 0x0001220008000100 */
[----:B------:R0:W0:Y:S01]  /*02a0*/  SYNCS.EXCH.64 URZ, [UR8+0x10], UR4 ;  /* 0x00001004083f75b2 */ /* 0x0000220008000100 */
[----:B------:R0:W0:Y:S01]  /*02b0*/  SYNCS.EXCH.64 URZ, [UR8+0x28], UR6 ;  /* 0x00002806083f75b2 */ /* 0x0000220008000100 */
[----:B------:R-:W-:Y:S01]  /*02c0*/  NOP ;  /* 0x0000000000007918 */ /* 0x000fe20000000000 */
.L_x_2:
[----:B------:R-:W5:Y:S01]  /*02d0*/  SHFL.IDX PT, R13, R2, RZ, 0x1f ;  /* 0x00001fff020d7589 */ /* 0x000f6200000e0000 */
[----:B------:R-:W1:Y:S01]  /*02e0*/  S2UR UR12, SR_CTAID.X ;  /* 0x00000000000c79c3 */ /* 0x000e620000002500 */
[----:B------:R-:W-:Y:S02]  /*02f0*/  LOP3.LUT R3, R3, 0xffffff80, RZ, 0xc0, !PT ;  /* 0xffffff8003037812 */ /* 0x000fe400078ec0ff */
[----:B------:R-:W-:Y:S01]  /*0300*/  ELECT P0, URZ, PT ;  /* 0x00000000003f782f */ /* 0x000fe20003800000 */
[----:B------:R2:W3:Y:S01]  /*0310*/  SHFL.IDX PT, R12, R2, RZ, 0x1f ;  /* 0x00001fff020c7589 */ /* 0x0004e200000e0000 */
[----:B------:R-:W-:Y:S01]  /*0320*/  ELECT P1, URZ, PT ;  /* 0x00000000003f782f */ /* 0x000fe20003820000 */
[----:B------:R-:W-:Y:S01]  /*0330*/  NOP ;  /* 0x0000000000007918 */ /* 0x000fe20000000000 */
[----:B------:R-:W-:Y:S01]  /*0340*/  IMAD.IADD R3, R4, 0x1, -R3 ;  /* 0x0000000104037824 */ /* 0x000fe200078e0a03 */
[----:B------:R-:W4:Y:S01]  /*0350*/  S2R R6, SR_CTAID.Y ;  /* 0x0000000000067919 */ /* 0x000f220000002600 */
[----:B0-----:R-:W-:Y:S01]  /*0360*/  ULDC UR4, c[0x0][0x150] ;  /* 0x0000540000047ab9 */ /* 0x001fe20000000800 */
[----:B------:R-:W0:Y:S01]  /*0370*/  LDC R14, c[0x0][0x144] ;  /* 0x00005100ff0e7b82 */ /* 0x000e220000000800 */
[----:B------:R-:W-:Y:S01]  /*0380*/  UMOV UR11, 0x80 ;  /* 0x00000080000b7882 */ /* 0x000fe20000000000 */
[----:B------:R-:W-:Y:S01]  /*0390*/  SHF.R.S32.HI R0, RZ, 0x1f, R3 ;  /* 0x0000001fff007819 */ /* 0x000fe20000011403 */
[----:B------:R-:W-:Y:S01]  /*03a0*/  NOP ;  /* 0x0000000000007918 */ /* 0x000fe20000000000 */
[C---:B------:R-:W-:Y:S01]  /*03b0*/  VIADD R35, R10.reuse, 0xffffffff ;  /* 0xffffffff0a237836 */ /* 0x040fe20000000000 */
[----:B------:R-:W-:Y:S01]  /*03c0*/  ISETP.NE.AND P4, PT, R10, RZ, PT ;  /* 0x000000ff0a00720c */ /* 0x000fe20003f85270 */
[----:B------:R-:W-:Y:S01]  /*03d0*/  IMAD.MOV.U32 R153, RZ, RZ, 0x1 ;  /* 0x00000001ff997424 */ /* 0x000fe200078e00ff */
[----:B------:R-:W-:Y:S01]  /*03e0*/  LEA.HI R9, R0, R3, RZ, 0x3 ;  /* 0x0000000300097211 */ /* 0x000fe200078f18ff */
[----:B------:R-:W0:Y:S01]  /*03f0*/  LDC R15, c[0x0][0x140] ;  /* 0x00005000ff0f7b82 */ /* 0x000e220000000800 */
[----:B------:R-:W-:-:S02]  /*0400*/  ISETP.GE.U32.AND P6, PT, R35, 0x2, PT ;  /* 0x000000022300780c */ /* 0x000fc40003fc6070 */
[--C-:B------:R-:W-:Y:S02]  /*0410*/  SHF.R.S32.HI R11, RZ, 0x3, R9.reuse ;  /* 0x00000003ff0b7819 */ /* 0x100fe40000011409 */
[----:B--2---:R-:W-:Y:S02]  /*0420*/  SHF.R.S32.HI R2, RZ, 0x1f, R9 ;  /* 0x0000001fff027819 */ /* 0x004fe40000011409 */
[----:B------:R-:W-:Y:S01]  /*0430*/  SHF.R.S32.HI R9, RZ, 0x1f, R8 ;  /* 0x0000001fff097819 */ /* 0x000fe20000011408 */
[----:B------:R-:W2:Y:S01]  /*0440*/  LDC R25, c[0x0][0x148] ;  /* 0x00005200ff197b82 */ /* 0x000ea20000000800 */
[----:B-----5:R-:W-:Y:S02]  /*0450*/  ISETP.NE.OR P0, PT, R13, RZ, !P0 ;  /* 0x000000ff0d00720c */ /* 0x020fe40004705670 */
[----:B-1----:R-:W-:Y:S02]  /*0460*/  I2FP.F32.U32 R13, UR12 ;  /* 0x0000000c000d7c45 */ /* 0x002fe40008201000 */
[----:B------:R-:W-:-:S02]  /*0470*/  LEA.HI R2, R2, R11, RZ, 0x2 ;  /* 0x0000000b02027211 */ /* 0x000fc400078f10ff */
[----:B------:R-:W-:Y:S01]  /*0480*/  LEA.HI R9, R9, R8, RZ, 0x2 ;  /* 0x0000000809097211 */ /* 0x000fe200078f10ff */
[----:B------:R-:W-:Y:S01]  /*0490*/  FMUL R13, R13, UR4 ;  /* 0x000000040d0d7c20 */ /* 0x000fe20008400000 */
[----:B---3--:R-:W-:Y:S01]  /*04a0*/  ISETP.NE.OR P1, PT, R12, RZ, !P1 ;  /* 0x000000ff0c00720c */ /* 0x008fe20004f25670 */
[----:B------:R-:W-:Y:S01]  /*04b0*/  ULDC UR4, c[0x0][0x154] ;  /* 0x0000550000047ab9 */ /* 0x000fe20000000800 */
[----:B------:R-:W-:Y:S02]  /*04c0*/  LOP3.LUT R12, R2, 0xfffffffc, RZ, 0xc0, !PT ;  /* 0xfffffffc020c7812 */ /* 0x000fe400078ec0ff */
[----:B------:R-:W-:Y:S01]  /*04d0*/  LOP3.LUT R9, R9, 0x3ffffffc, RZ, 0xc0, !PT ;  /* 0x3ffffffc09097812 */ /* 0x000fe200078ec0ff */
[----:B------:R-:W1:Y:S01]  /*04e0*/  F2I.U32.TRUNC.NTZ R13, R13 ;  /* 0x0000000d000d7305 */ /* 0x000e62000020f000 */
[----:B------:R-:W-:Y:S01]  /*04f0*/  SHF.R.S32.HI R2, RZ, 0x1f, R5 ;  /* 0x0000001fff027819 */ /* 0x000fe20000011405 */
[----:B------:R-:W-:Y:S01]  /*0500*/  IMAD.IADD R12, R11, 0x1, -R12 ;  /* 0x000000010b0c7824 */ /* 0x000fe200078e0a0c */
[----:B------:R-:W-:Y:S01]  /*0510*/  VOTEU.ALL UP1, P0 ;  /* 0x00000000003f7886 */ /* 0x000fe20000020000 */
[----:B------:R-:W-:Y:S01]  /*0520*/  IMAD.IADD R9, R8, 0x1, -R9 ;  /* 0x0000000108097824 */ /* 0x000fe200078e0a09 */
[----:B------:R-:W-:Y:S01]  /*0530*/  LEA.HI R2, R2, R5, RZ, 0x2 ;  /* 0x0000000502027211 */ /* 0x000fe200078f10ff */
[----:B------:R-:W-:Y:S01]  /*0540*/  VOTEU.ALL UP0, P0 ;  /* 0x00000000003f7886 */ /* 0x000fe20000000000 */
[----:B----4-:R-:W-:Y:S01]  /*0550*/  I2FP.F32.U32 R8, R6 ;  /* 0x0000000600087245 */ /* 0x010fe20000201000 */
[----:B------:R-:W-:Y:S01]  /*0560*/  IMAD R9, R9, 0x4, R12 ;  /* 0x0000000409097824 */ /* 0x000fe200078e020c */
[----:B------:R-:W-:Y:S01]  /*0570*/  LOP3.LUT R2, R2, 0xfffffffc, RZ, 0xc0, !PT ;  /* 0xfffffffc02027812 */ /* 0x000fe200078ec0ff */
[----:B------:R-:W-:Y:S01]  /*0580*/  VOTEU.ALL UP2, P1 ;  /* 0x00000000003f7886 */ /* 0x000fe20000840000 */
[----:B------:R-:W3:Y:S01]  /*0590*/  @!UP1 S2UR UR7, SR_CgaCtaId ;  /* 0x00000000000799c3 */ /* 0x000ee20000008800 */
[----:B------:R-:W-:Y:S01]  /*05a0*/  FMUL R8, R8, UR4 ;  /* 0x0000000408087c20 */ /* 0x000fe20008400000 */
[----:B------:R-:W-:Y:S01]  /*05b0*/  IMAD.SHL.U32 R152, R9, 0x4, RZ ;  /* 0x0000000409987824 */ /* 0x000fe200078e00ff */
[----:B------:R-:W-:Y:S01]  /*05c0*/  UMOV UR4, 0x20 ;  /* 0x0000002000047882 */ /* 0x000fe20000000000 */
[----:B------:R-:W-:Y:S01]  /*05d0*/  IMAD.IADD R5, R5, 0x1, -R2 ;  /* 0x0000000105057824 */ /* 0x000fe200078e0a02 */
[----:B------:R-:W-:Y:S01]  /*05e0*/  LEA.HI R2, R9, R9, RZ, 0x1 ;  /* 0x0000000909027211 */ /* 0x000fe200078f08ff */
[----:B-1----:R-:W-:Y:S01]  /*05f0*/  IMAD.MOV R13, RZ, RZ, -R13 ;  /* 0x000000ffff0d7224 */ /* 0x002fe200078e0a0d */
[----:B------:R-:W1:Y:S01]  /*0600*/  F2I.U32.TRUNC.NTZ R8, R8 ;  /* 0x0000000800087305 */ /* 0x000e62000020f000 */
[----:B------:R-:W4:Y:S01]  /*0610*/  @!UP2 S2UR UR10, SR_CgaCtaId ;  /* 0x00000000000aa9c3 */ /* 0x000f220000008800 */
[----:B------:R-:W-:Y:S01]  /*0620*/  LOP3.LUT R2, R2, 0xfffffffe, RZ, 0xc0, !PT ;  /* 0xfffffffe02027812 */ /* 0x000fe200078ec0ff */
[----:B0-----:R-:W-:Y:S01]  /*0630*/  IMAD R21, R14, R13, UR12 ;  /* 0x0000000c0e157e24 */ /* 0x001fe2000f8e020d */
[----:B------:R-:W-:Y:S01]  /*0640*/  @!UP1 UMOV UR6, 0x400 ;  /* 0x0000040000069882 */ /* 0x000fe20000000000 */
[----:B------:R-:W-:-:S04]  /*0650*/  @!UP1 UIADD3 UR4, -UR4, 0x100000, URZ ;  /* 0x0010000004049890 */ /* 0x000fc8000fffe13f */
[----:B------:R-:W-:Y:S02]  /*0660*/  @!UP1 USHF.L.U32 UR5, UR4, 0xb, URZ ;  /* 0x0000000b04059899 */ /* 0x000fe4000800063f */
[----:B------:R-:W-:Y:S01]  /*0670*/  @!UP1 USHF.L.U32 UR4, UR4, 0x1, URZ ;  /* 0x0000000104049899 */ /* 0x000fe2000800063f */
[C---:B------:R-:W-:Y:S01]  /*0680*/  LOP3.LUT R152, R9.reuse, 0xc, R152, 0x78, !PT ;  /* 0x0000000c09987812 */ /* 0x040fe200078e7898 */
[----:B------:R-:W-:Y:S01]  /*0690*/  IMAD.IADD R2, R9, 0x1, -R2 ;  /* 0x0000000109027824 */ /* 0x000fe200078e0a02 */
[----:B------:R-:W-:Y:S01]  /*06a0*/  @!UP2 UMOV UR9, 0x400 ;  /* 0x000004000009a882 */ /* 0x000fe20000000000 */
[----:B------:R-:W-:Y:S01]  /*06b0*/  VOTEU.ALL UP3, P1 ;  /* 0x00000000003f7886 */ /* 0x000fe20000860000 */
[----:B------:R-:W-:Y:S01]  /*06c0*/  VOTEU.ALL UP4, P1 ;  /* 0x00000000003f7886 */ /* 0x000fe20000880000 */
[----:B------:R-:W-:Y:S01]  /*06d0*/  VOTEU.ALL UP5, P1 ;  /* 0x00000000003f7886 */ /* 0x000fe200008a0000 */
[----:B------:R-:W-:Y:S01]  /*06e0*/  ISETP.NE.AND P3, PT, R2, R21, PT ;  /* 0x000000150200720c */ /* 0x000fe20003f65270 */
[----:B------:R0:W0:Y:S01]  /*06f0*/  SHFL.IDX PT, R14, R7, RZ, 0x1f ;  /* 0x00001fff070e7589 */ /* 0x00002200000e0000 */
[----:B------:R-:W-:Y:S01]  /*0700*/  ISETP.EQ.U32.AND P2, PT, R15, 0x1, PT ;  /* 0x000000010f00780c */ /* 0x000fe20003f42070 */
[----:B-1----:R-:W-:Y:S01]  /*0710*/  IMAD.MOV R20, RZ, RZ, -R8 ;  /* 0x000000ffff147224 */ /* 0x002fe200078e0a08 */
[----:B---3--:R-:W-:-:S02]  /*0720*/  @!UP1 ULEA UR8, UR7, UR6, 0x18 ;  /* 0x0000000607089291 */ /* 0x008fc4000f8ec03f */
[----:B------:R-:W-:-:S04]  /*0730*/  @!UP2 UIADD3 UR6, -UR11, 0x100000, URZ ;  /* 0x001000000b06a890 */ /* 0x000fc8000fffe13f */
[----:B------:R-:W-:Y:S02]  /*0740*/  @!UP2 USHF.L.U32 UR7, UR6, 0xb, URZ ;  /* 0x0000000b0607a899 */ /* 0x000fe4000800063f */
[----:B------:R-:W-:Y:S01]  /*0750*/  @!UP2 USHF.L.U32 UR6, UR6, 0x1, URZ ;  /* 0x000000010606a899 */ /* 0x000fe2000800063f */
[----:B--2---:R-:W-:Y:S01]  /*0760*/  IMAD R9, R25, R20, R6 ;  /* 0x0000001419097224 */ /* 0x004fe200078e0206 */
[----:B------:R-:W-:Y:S01]  /*0770*/  VOTEU.ALL UP1, P0 ;  /* 0x00000000003f7886 */ /* 0x000fe20000020000 */
[----:B------:R-:W-:Y:S01]  /*0780*/  LOP3.LUT P0, RZ, R3, 0x7, RZ, 0xc0, !PT ;  /* 0x0000000703ff7812 */ /* 0x000fe2000780c0ff */
[----:B----4-:R-:W-:Y:S01]  /*0790*/  @!UP2 ULEA UR9, UR10, UR9, 0x18 ;  /* 0x000000090a09a291 */ /* 0x010fe2000f8ec03f */
[----:B------:R-:W-:Y:S01]  /*07a0*/  @P3 LEA.HI R2, R152, R152, RZ, 0x1 ;  /* 0x0000009898023211 */ /* 0x000fe200078f08ff */
[----:B------:R-:W-:Y:S01]  /*07b0*/  VOTEU.ALL UP2, P1 ;  /* 0x00000000003f7886 */ /* 0x000fe20000840000 */
[----:B------:R-:W-:Y:S01]  /*07c0*/  ISETP.NE.AND P1, PT, R5, 0x3, PT ;  /* 0x000000030500780c */ /* 0x000fe20003f25270 */
[----:B------:R-:W1:Y:S02]  /*07d0*/  FENCE.VIEW.ASYNC.S ;  /* 0x00000000000073c6 */ /* 0x000e640000000000 */
[----:B-1----:R1:W2:Y:S01]  /*07e0*/  @!UP0 SYNCS.EXCH.64 URZ, [UR8+0x60], UR4 ;  /* 0x00006004083f85b2 */ /* 0x0022a20008000100 */
[----:B------:R-:W-:-:S02]  /*07f0*/  @P3 SHF.R.S32.HI R2, RZ, 0x1, R2 ;  /* 0x00000001ff023819 */ /* 0x000fc40000011402 */
[----:B------:R-:W-:Y:S02]  /*0800*/  ISETP.EQ.OR P1, PT, R5, RZ, !P1 ;  /* 0x000000ff0500720c */ /* 0x000fe40004f22670 */
[----:B------:R-:W-:Y:S02]  /*0810*/  @P3 ISETP.NE.AND P5, PT, R2, R9, PT ;  /* 0x000000090200320c */ /* 0x000fe40003fa5270 */
[----:B------:R-:W-:Y:S02]  /*0820*/  ISETP.LT.U32.AND P0, PT, R152, 0x4, !P0 ;  /* 0x000000049800780c */ /* 0x000fe40004701070 */
[----:B------:R-:W-:Y:S02]  /*0830*/  ISETP.EQ.AND P1, PT, R10, RZ, P1 ;  /* 0x000000ff0a00720c */ /* 0x000fe40000f22270 */
[----:B------:R-:W-:Y:S02]  /*0840*/  SEL R2, RZ, 0x1, !P0 ;  /* 0x00000001ff027807 */ /* 0x000fe40004000000 */
[----:B------:R-:W-:-:S02]  /*0850*/  @P3 SEL R153, RZ, 0x1, P5 ;  /* 0x00000001ff993807 */ /* 0x000fc40002800000 */
[----:B------:R-:W-:Y:S01]  /*0860*/  SEL R16, RZ, 0x1, !P1 ;  /* 0x00000001ff107807 */ /* 0x000fe20004800000 */
[----:B------:R1:W3:Y:S01]  /*0870*/  @!UP1 SYNCS.EXCH.64 URZ, [UR8+0x68], UR4 ;  /* 0x00006804083f95b2 */ /* 0x0002e20008000100 */
[----:B------:R-:W-:Y:S01]  /*0880*/  NOP ;  /* 0x0000000000007918 */ /* 0x000fe20000000000 */
[----:B------:R-:W-:Y:S02]  /*0890*/  LOP3.LUT R153, R153, R2, RZ, 0xc0, !PT ;  /* 0x0000000299997212 */ /* 0x000fe400078ec0ff */
[----:B------:R-:W-:Y:S01]  /*08a0*/  SEL R16, R16, 0x2, P6 ;  /* 0x0000000210107807 */ /* 0x000fe20003000000 */
[----:B------:R1:W4:Y:S01]  /*08b0*/  @!UP2 SYNCS.EXCH.64 URZ, [UR9+0x40], UR6 ;  /* 0x00004006093fa5b2 */ /* 0x0003220008000100 */
[----:B------:R1:W0:Y:S01]  /*08c0*/  @!UP3 SYNCS.EXCH.64 URZ, [UR9+0x48], UR6 ;  /* 0x00004806093fb5b2 */ /* 0x0002220008000100 */
[----:B------:R1:W0:Y:S01]  /*08d0*/  @!UP4 SYNCS.EXCH.64 URZ, [UR9+0x50], UR6 ;  /* 0x00005006093fc5b2 */ /* 0x0002220008000100 */
[----:B------:R1:W0:Y:S01]  /*08e0*/  @!UP5 SYNCS.EXCH.64 URZ, [UR9+0x58], UR6 ;  /* 0x00005806093fd5b2 */ /* 0x0002220008000100 */
[----:B------:R-:W-:Y:S01]  /*08f0*/  NOP ;  /* 0x0000000000007918 */ /* 0x000fe20000000000 */
[----:B-12---:R-:W-:Y:S05]  /*0900*/  @!P2 BRA `(.L_x_3) ;  /* 0x000000000008a947 */ /* 0x006fea0003800000 */
[----:B0--34-:R-:W-:Y:S01]  /*0910*/  UCGABAR_ARV ;  /* 0x00000000000079c7 */ /* 0x019fe20008000000 */
[----:B------:R-:W-:Y:S05]  /*0920*/  BRA `(.L_x_4) ;  /* 0x0000000000047947 */ /* 0x000fea0003800000 */
.L_x_3:
[----:B0--34-:R-:W-:Y:S01]  /*0930*/  NOP ;  /* 0x0000000000007918 */ /* 0x019fe20000000000 */
.L_x_4:
[----:B------:R-:W-:Y:S01]  /*0940*/  ULDC.64 UR4, c[0x0][0x598] ;  /* 0x0001660000047ab9 */ /* 0x000fe20000000a00 */
[----:B------:R-:W-:Y:S01]  /*0950*/  ULDC.64 UR36, c[0x0][0x208] ;  /* 0x0000820000247ab9 */ /* 0x000fe20000000a00 */
[----:B------:R-:W-:-:S04]  /*0960*/  ISETP.NE.U32.AND P0, PT, RZ, UR4, PT ;  /* 0x00000004ff007c0c */ /* 0x000fc8000bf05070 */
[----:B------:R-:W-:-:S13]  /*0970*/  ISETP.NE.AND.EX P0, PT, RZ, UR5, PT, P0 ;  /* 0x00000005ff007c0c */ /* 0x000fda000bf05300 */
[----:B------:R-:W-:Y:S05]  /*0980*/  @!P0 BRA `(.L_x_5) ;  /* 0x00000000001c8947 */ /* 0x000fea0003800000 */
[----:B------:R-:W0:Y:S02]  /*0990*/  LDC.64 R8, c[0x0][0x598] ;  /* 0x00016600ff087b82 */ /* 0x000e240000000a00 */
[----:B0-----:R-:W2:Y:S02]  /*09a0*/  LDG.E.64 R8, desc[UR36][R8.64] ;  /* 0x0000002408087981 */ /* 0x001ea4000c1e1b00 */
[----:B--2---:R-:W-:-:S04]  /*09b0*/  ISETP.NE.U32.AND P0, PT, R8, RZ, PT ;  /* 0x000000ff0800720c */ /* 0x004fc80003f05070 */
[----:B------:R-:W-:-:S13]  /*09c0*/  ISETP.NE.AND.EX P0, PT, R9, RZ, PT, P0 ;  /* 0x000000ff0900720c */ /* 0x000fda0003f05300 */
[----:B------:R-:W-:Y:S05]  /*09d0*/  @!P0 BRA `(.L_x_5) ;  /* 0x0000000000088947 */ /* 0x000fea0003800000 */
[----:B------:R0:W5:Y:S01]  /*09e0*/  LD.E R154, desc[UR36][R8.64] ;  /* 0x00000024089a7980 */ /* 0x000162000c101900 */
[----:B------:R-:W-:Y:S05]  /*09f0*/  BRA `(.L_x_6) ;  /* 0x0000000000247947 */ /* 0x000fea0003800000 */
.L_x_5:
[----:B------:R-:W-:Y:S02]  /*0a00*/  ULDC.64 UR4, c[0x0][0x588] ;  /* 0x0001620000047ab9 */ /* 0x000fe40000000a00 */
[----:B------:R-:W-:-:S04]  /*0a10*/  ISETP.NE.U32.AND P0, PT, RZ, UR4, PT ;  /* 0x00000004ff007c0c */ /* 0x000fc8000bf05070 */
[----:B------:R-:W-:-:S13]  /*0a20*/  ISETP.NE.AND.EX P0, PT, RZ, UR5, PT, P0 ;  /* 0x00000005ff007c0c */ /* 0x000fda000bf05300 */
[----:B------:R-:W-:Y:S05]  /*0a30*/  @!P0 BRA `(.L_x_7) ;  /* 0x00000000000c8947 */ /* 0x000fea0003800000 */
[----:B------:R-:W0:Y:S02]  /*0a40*/  LDC.64 R154, c[0x0][0x588] ;  /* 0x00016200ff9a7b82 */ /* 0x000e240000000a00 */
[----:B0-----:R1:W5:Y:S01]  /*0a50*/  LDG.E R154, desc[UR36][R154.64] ;  /* 0x000000249a9a7981 */ /* 0x001362000c1e1900 */
[----:B------:R-:W-:Y:S05]  /*0a60*/  BRA `(.L_x_6) ;  /* 0x0000000000087947 */ /* 0x000fea0003800000 */
.L_x_7:
[----:B------:R-:W-:Y:S02]  /*0a70*/  ULDC UR4, c[0x0][0x580] ;  /* 0x0001600000047ab9 */ /* 0x000fe40000000800 */
[----:B------:R-:W-:-:S07]  /*0a80*/  IMAD.U32 R154, RZ, RZ, UR4 ;  /* 0x00000004ff9a7e24 */ /* 0x000fce000f8e00ff */
.L_x_6:
[----:B------:R-:W-:Y:S02]  /*0a90*/  ULDC.64 UR4, c[0x0][0x5a0] ;  /* 0x0001680000047ab9 */ /* 0x000fe40000000a00 */
[----:B------:R-:W-:-:S04]  /*0aa0*/  ISETP.NE.U32.AND P0, PT, RZ, UR4, PT ;  /* 0x00000004ff007c0c */ /* 0x000fc8000bf05070 */
[----:B------:R-:W-:-:S13]  /*0ab0*/  ISETP.NE.AND.EX P0, PT, RZ, UR5, PT, P0 ;  /* 0x00000005ff007c0c */ /* 0x000fda000bf05300 */
[----:B------:R-:W-:Y:S05]  /*0ac0*/  @!P0 BRA `(.L_x_8) ;  /* 0x00000000001c8947 */ /* 0x000fea0003800000 */
[----:B0-----:R-:W0:Y:S02]  /*0ad0*/  LDC.64 R8, c[0x0][0x5a0] ;  /* 0x00016800ff087b82 */ /* 0x001e240000000a00 */
[----:B0-----:R-:W2:Y:S02]  /*0ae0*/  LDG.E.64 R8, desc[UR36][R8.64] ;  /* 0x0000002408087981 */ /* 0x001ea4000c1e1b00 */
[----:B--2---:R-:W-:-:S04]  /*0af0*/  ISETP.NE.U32.AND P0, PT, R8, RZ, PT ;  /* 0x000000ff0800720c */ /* 0x004fc80003f05070 */
[----:B------:R-:W-:-:S13]  /*0b00*/  ISETP.NE.AND.EX P0, PT, R9, RZ, PT, P0 ;  /* 0x000000ff0900720c */ /* 0x000fda0003f05300 */
[----:B------:R-:W-:Y:S05]  /*0b10*/  @!P0 BRA `(.L_x_8) ;  /* 0x0000000000088947 */ /* 0x000fea0003800000 */
[----:B-1----:R0:W5:Y:S01]  /*0b20*/  LD.E R155, desc[UR36][R8.64] ;  /* 0x00000024089b7980 */ /* 0x002162000c101900 */
[----:B------:R-:W-:Y:S05]  /*0b30*/  BRA `(.L_x_9) ;  /* 0x0000000000247947 */ /* 0x000fea0003800000 */
.L_x_8:
[----:B------:R-:W-:Y:S02]  /*0b40*/  ULDC.64 UR4, c[0x0][0x590] ;  /* 0x0001640000047ab9 */ /* 0x000fe40000000a00 */
[----:B------:R-:W-:-:S04]  /*0b50*/  ISETP.NE.U32.AND P0, PT, RZ, UR4, PT ;  /* 0x00000004ff007c0c */ /* 0x000fc8000bf05070 */
[----:B------:R-:W-:-:S13]  /*0b60*/  ISETP.NE.AND.EX P0, PT, RZ, UR5, PT, P0 ;  /* 0x00000005ff007c0c */ /* 0x000fda000bf05300 */
[----:B------:R-:W-:Y:S05]  /*0b70*/  @!P0 BRA `(.L_x_10) ;  /* 0x00000000000c8947 */ /* 0x000fea0003800000 */
[----:B0-----:R-:W1:Y:S02]  /*0b80*/  LDC.64 R8, c[0x0][0x590] ;  /* 0x00016400ff087b82 */ /* 0x001e640000000a00 */
[----:B-1----:R1:W5:Y:S01]  /*0b90*/  LDG.E R155, desc[UR36][R8.64] ;  /* 0x00000024089b7981 */ /* 0x002362000c1e1900 */
[----:B------:R-:W-:Y:S05]  /*0ba0*/  BRA `(.L_x_9) ;  /* 0x0000000000087947 */ /* 0x000fea0003800000 */
.L_x_10:
[----:B------:R-:W-:Y:S02]  /*0bb0*/  ULDC UR4, c[0x0][0x584] ;  /* 0x0001610000047ab9 */ /* 0x000fe40000000800 */
[----:B-1----:R-:W-:-:S07]  /*0bc0*/  IMAD.U32 R155, RZ, RZ, UR4 ;  /* 0x00000004ff9b7e24 */ /* 0x002fce000f8e00ff */
.L_x_9:
[----:B------:R-:W2:Y:S01]  /*0bd0*/  LDC R2, c[0x0][0x65c] ;  /* 0x00019700ff027b82 */ /* 0x000ea20000000800 */
[----:B------:R-:W-:Y:S01]  /*0be0*/  ULDC UR6, c[0x0][0x28c] ;  /* 0x0000a30000067ab9 */ /* 0x000fe20000000800 */
[----:B------:R-:W-:Y:S01]  /*0bf0*/  ISETP.NE.AND P0, PT, R10, 0x2, PT ;  /* 0x000000020a00780c */ /* 0x000fe20003f05270 */
[----:B------:R-:W-:Y:S01]  /*0c00*/  UIADD3 UR6, UR6, 0x1f, URZ ;  /* 0x0000001f06067890 */ /* 0x000fe2000fffe03f */
[----:B01----:R-:W-:Y:S01]  /*0c10*/  IMAD.U32 R8, RZ, RZ, UR12 ;  /* 0x0000000cff087e24 */ /* 0x003fe2000f8e00ff */
[----:B------:R-:W-:Y:S01]  /*0c20*/  UMOV UR39, URZ ;  /* 0x0000003f00277c82 */ /* 0x000fe20008000000 */
[----:B------:R-:W-:Y:S01]  /*0c30*/  IMAD.MOV.U32 R9, RZ, RZ, RZ ;  /* 0x000000ffff097224 */ /* 0x000fe200078e00ff */
[----:B------:R-:W-:Y:S01]  /*0c40*/  USHF.R.S32.HI UR7, URZ, 0x1f, UR6 ;  /* 0x0000001f3f077899 */ /* 0x000fe20008011406 */
[----:B------:R-:W-:Y:S01]  /*0c50*/  UMOV UR38, URZ ;  /* 0x0000003f00267c82 */ /* 0x000fe20008000000 */
[----:B------:R-:W-:Y:S02]  /*0c60*/  ULDC.64 UR8, c[0x0][0x650] ;  /* 0x0001940000087ab9 */ /* 0x000fe40000000a00 */
[----:B------:R-:W-:-:S04]  /*0c70*/  ULEA.HI UR7, UR7, UR6, URZ, 0x5 ;  /* 0x0000000607077291 */ /* 0x000fc8000f8f283f */
[----:B------:R-:W-:Y:S01]  /*0c80*/  USHF.R.S32.HI UR40, URZ, 0x5, UR7 ;  /* 0x000000053f287899 */ /* 0x000fe20008011407 */
[----:B--2---:R-:W-:-:S13]  /*0c90*/  ISETP.NE.AND P1, PT, R2, 0x1, PT ;  /* 0x000000010200780c */ /* 0x004fda0003f25270 */
[----:B------:R-:W0:Y:S01]  /*0ca0*/  @P1 LDC R19, c[0x0][0x10] ;  /* 0x00000400ff131b82 */ /* 0x000e220000000800 */
[----:B------:R-:W-:Y:S02]  /*0cb0*/  @P1 IMAD.MOV.U32 R7, RZ, RZ, RZ ;  /* 0x000000ffff071224 */ /* 0x000fe400078e00ff */
[----:B------:R-:W-:-:S05]  /*0cc0*/  @P1 IMAD.MOV.U32 R17, RZ, RZ, RZ ;  /* 0x000000ffff111224 */ /* 0x000fca00078e00ff */
[----:B------:R-:W1:Y:S01]  /*0cd0*/  @!P1 LDC R11, c[0x0][0xc] ;  /* 0x00000300ff0b9b82 */ /* 0x000e620000000800 */
[----:B------:R-:W-:Y:S01]  /*0ce0*/  ULDC UR4, c[0x0][0xc] ;  /* 0x0000030000047ab9 */ /* 0x000fe20000000800 */
[----:B------:R-:W-:Y:S02]  /*0cf0*/  ULDC UR5, c[0x0][0x10] ;  /* 0x0000040000057ab9 */ /* 0x000fe40000000800 */
[----:B------:R-:W-:-:S04]  /*0d00*/  UIMAD.WIDE.U32 UR4, UR4, UR5, URZ ;  /* 0x00000005040472a5 */ /* 0x000fc8000f8e003f */
[----:B------:R-:W2:Y:S01]  /*0d10*/  LDC R2, c[0x0][0x14] ;  /* 0x00000500ff027b82 */ /* 0x000ea20000000800 */
[----:B0-----:R-:W-:-:S04]  /*0d20*/  @P1 IMAD.WIDE.U32 R18, R19, UR12, R6 ;  /* 0x0000000c13121c25 */ /* 0x001fc8000f8e0006 */
[----:B------:R-:W-:Y:S02]  /*0d30*/  @P1 IMAD.IADD R17, R19, 0x1, R17 ;  /* 0x0000000113111824 */ /* 0x000fe400078e0211 */
[----:B-1----:R-:W-:-:S04]  /*0d40*/  @!P1 IMAD.WIDE.U32 R8, R6, R11, R8 ;  /* 0x0000000b06089225 */ /* 0x002fc800078e0008 */
[----:B------:R-:W-:Y:S02]  /*0d50*/  @!P1 IMAD.MOV.U32 R18, RZ, RZ, R8 ;  /* 0x000000ffff129224 */ /* 0x000fe400078e0008 */
[----:B------:R-:W-:Y:S02]  /*0d60*/  @!P1 IMAD.MOV.U32 R17, RZ, RZ, R9 ;  /* 0x000000ffff119224 */ /* 0x000fe400078e0009 */
[----:B--2---:R-:W-:-:S04]  /*0d70*/  IMAD.WIDE.U32 R12, R2, UR4, RZ ;  /* 0x00000004020c7c25 */ /* 0x004fc8000f8e00ff */
[----:B------:R-:W-:Y:S01]  /*0d80*/  IMAD R23, R2, UR5, RZ ;  /* 0x0000000502177c24 */ /* 0x000fe2000f8e02ff */
[----:B------:R0:W-:Y:S03]  /*0d90*/  STL.64 [R1], R12 ;  /* 0x0000000c01007387 */ /* 0x0001e60000100a00 */
[----:B------:R-:W-:Y:S01]  /*0da0*/  IMAD.IADD R23, R13, 0x1, R23 ;  /* 0x000000010d177824 */ /* 0x000fe200078e0217 */
[----:B------:R-:W-:Y:S06]  /*0db0*/  @P0 BRA `(.L_x_11) ;  /* 0x0000000000200947 */ /* 0x000fec0003800000 */
[----:B------:R-:W-:Y:S01]  /*0dc0*/  UISETP.GE.U32.AND UP0, UPT, UR40, 0x3, UPT ;  /* 0x000000032800788c */ /* 0x000fe2000bf06070 */
[----:B------:R-:W-:Y:S01]  /*0dd0*/  IADD3 R18, P0, R18, R12, RZ ;  /* 0x0000000c12127210 */ /* 0x000fe20007f1e0ff */
[----:B------:R-:W-:Y:S01]  /*0de0*/  UIMAD.WIDE.U32 UR4, UR40, -0x55555555, URZ ;  /* 0xaaaaaaab280478a5 */ /* 0x000fe2000f8e003f */
[----:B------:R-:W-:-:S03]  /*0df0*/  UMOV UR38, URZ ;  /* 0x0000003f00267c82 */ /* 0x000fc60008000000 */
[----:B------:R-:W-:Y:S01]  /*0e00*/  USHF.R.U32.HI UR4, URZ, 0x1, UR5 ;  /* 0x000000013f047899 */ /* 0x000fe20008011605 */
[----:B------:R-:W-:-:S03]  /*0e10*/  IMAD.X R17, R23, 0x1, R17, P0 ;  /* 0x0000000117117824 */ /* 0x000fc600000e0611 */
[----:B------:R-:W-:Y:S02]  /*0e20*/  UIMAD UR39, UR4, -0x3, UR40 ;  /* 0xfffffffd042778a4 */ /* 0x000fe4000f8e0228 */
[----:B------:R-:W-:-:S12]  /*0e30*/  @UP0 ULOP3.LUT UR38, UR4, 0x1, URZ, 0xc0, !UPT ;  /* 0x0000000104260892 */ /* 0x000fd8000f8ec03f */
.L_x_11:
[----:B------:R-:W-:Y:S01]  /*0e40*/  ISETP.GE.U32.AND P0, PT, R18, UR8, PT ;  /* 0x0000000812007c0c */ /* 0x000fe2000bf06070 */
[----:B------:R-:W-:Y:S01]  /*0e50*/  IMAD.MOV.U32 R19, RZ, RZ, -0x1 ;  /* 0xffffffffff137424 */ /* 0x000fe200078e00ff */
[----:B------:R-:W-:Y:S01]  /*0e60*/  PRMT R8, RZ, 0x7610, R8 ;  /* 0x00007610ff087816 */ /* 0x000fe20000000008 */
[----:B------:R-:W-:Y:S01]  /*0e70*/  IMAD.MOV.U32 R22, RZ, RZ, -0x1 ;  /* 0xffffffffff167424 */ /* 0x000fe200078e00ff */
[----:B------:R-:W-:Y:S01]  /*0e80*/  ISETP.GE.U32.AND.EX P0, PT, R17, UR9, PT, P0 ;  /* 0x0000000911007c0c */ /* 0x000fe2000bf06100 */
[----:B------:R-:W-:-:S12]  /*0e90*/  IMAD.MOV.U32 R2, RZ, RZ, -0x1 ;  /* 0xffffffffff027424 */ /* 0x000fd800078e00ff */
[----:B------:R-:W-:Y:S05]  /*0ea0*/  @P0 BRA `(.L_x_12) ;  /* 0x00000004002c0947 */ /* 0x000fea0003800000 */
[----:B------:R-:W1:Y:S01]  /*0eb0*/  LDC.64 R26, c[0x0][0x628] ;  /* 0x00018a00ff1a7b82 */ /* 0x000e620000000a00 */
[----:B------:R-:W-:Y:S02]  /*0ec0*/  IMAD.MOV.U32 R8, RZ, RZ, R18 ;  /* 0x000000ffff087224 */ /* 0x000fe400078e0012 */
[----:B------:R-:W-:-:S05]  /*0ed0*/  IMAD.MOV.U32 R9, RZ, RZ, R17 ;  /* 0x000000ffff097224 */ /* 0x000fca00078e0011 */
[----:B------:R-:W2:Y:S08]  /*0ee0*/  LDC R2, c[0x0][0x630] ;  /* 0x00018c00ff027b82 */ /* 0x000eb00000000800 */
[----:B------:R-:W3:Y:S01]  /*0ef0*/  LDC.64 R28, c[0x0][0x620] ;  /* 0x00018800ff1c7b82 */ /* 0x000ee20000000a00 */
[----:B-1----:R-:W-:-:S04]  /*0f00*/  ISETP.NE.U32.AND P0, PT, R26, RZ, PT ;  /* 0x000000ff1a00720c */ /* 0x002fc80003f05070 */
[----:B------:R-:W-:-:S13]  /*0f10*/  ISETP.NE.AND.EX P0, PT, R27, RZ, PT, P0 ;  /* 0x000000ff1b00720c */ /* 0x000fda0003f05300 */
[----:B--23--:R-:W-:Y:S05]  /*0f20*/  @!P0 BRA `(.L_x_13) ;  /* 0x0000000000288947 */ /* 0x00cfea0003800000 */
[----:B0-----:R-:W0:Y:S02]  /*0f30*/  LDC R13, c[0x0][0x634] ;  /* 0x00018d00ff0d7b82 */ /* 0x001e240000000800 */
[----:B0-----:R-:W-:-:S05]  /*0f40*/  IADD3 R13, P0, R18, R13, RZ ;  /* 0x0000000d120d7210 */ /* 0x001fca0007f1e0ff */
[----:B------:R-:W-:-:S04]  /*0f50*/  IMAD.X R15, RZ, RZ, R17, P0 ;  /* 0x000000ffff0f7224 */ /* 0x000fc800000e0611 */
[----:B------:R-:W-:-:S04]  /*0f60*/  IMAD.WIDE.U32 R8, R15, R26, RZ ;  /* 0x0000001a0f087225 */ /* 0x000fc800078e00ff */
[----:B------:R-:W-:-:S04]  /*0f70*/  IMAD.WIDE.U32 R10, P0, R13, R27, R8 ;  /* 0x0000001b0d0a7225 */ /* 0x000fc80007800008 */
[----:B------:R-:W-:-:S04]  /*0f80*/  IMAD.WIDE.U32 R8, R13, R26, RZ ;  /* 0x0000001a0d087225 */ /* 0x000fc800078e00ff */
[----:B------:R-:W-:Y:S01]  /*0f90*/  IMAD.X R13, RZ, RZ, RZ, P0 ;  /* 0x000000ffff0d7224 */ /* 0x000fe200000e06ff */
[----:B------:R-:W-:Y:S01]  /*0fa0*/  IADD3 RZ, P0, R9, R10, RZ ;  /* 0x0000000a09ff7210 */ /* 0x000fe20007f1e0ff */
[----:B------:R-:W-:-:S04]  /*0fb0*/  IMAD.MOV.U32 R12, RZ, RZ, R11 ;  /* 0x000000ffff0c7224 */ /* 0x000fc800078e000b */
[----:B------:R-:W-:-:S08]  /*0fc0*/  IMAD.WIDE.U32.X R8, R15, R27, R12, P0 ;  /* 0x0000001b0f087225 */ /* 0x000fd000000e040c */
.L_x_13:
[----:B------:R-:W1:Y:S01]  /*0fd0*/  LDC.64 R32, c[0x0][0x640] ;  /* 0x00019000ff207b82 */ /* 0x000e620000000a00 */
[-C--:B------:R-:W-:Y:S01]  /*0fe0*/  SHF.R.U64 R30, R8, R2.reuse, R9 ;  /* 0x00000002081e7219 */ /* 0x080fe20000001209 */
[----:B------:R-:W-:Y:S01]  /*0ff0*/  IMAD.MOV.U32 R19, RZ, RZ, R17 ;  /* 0x000000ffff137224 */ /* 0x000fe200078e0011 */
[----:B------:R-:W-:Y:S01]  /*1000*/  SHF.R.U32.HI R2, RZ, R2, R9 ;  /* 0x00000002ff027219 */ /* 0x000fe20000011609 */
[----:B------:R-:W-:Y:S01]  /*1010*/  IMAD.MOV.U32 R26, RZ, RZ, 0x1 ;  /* 0x00000001ff1a7424 */ /* 0x000fe200078e00ff */
[----:B------:R-:W-:-:S03]  /*1020*/  IADD3 R11, P0, RZ, -R30, RZ ;  /* 0x8000001eff0b7210 */ /* 0x000fc60007f1e0ff */
[----:B------:R-:W2:Y:S02]  /*1030*/  LDC R10, c[0x0][0x618] ;  /* 0x00018600ff0a7b82 */ /* 0x000ea40000000800 */
[----:B------:R-:W-:-:S04]  /*1040*/  IMAD.X R9, RZ, RZ, ~R2, P0 ;  /* 0x000000ffff097224 */ /* 0x000fc800000e0e02 */
[-C--:B------:R-:W-:Y:S02]  /*1050*/  IMAD R2, R9, R28.reuse, RZ ;  /* 0x0000001c09027224 */ /* 0x080fe400078e02ff */
[----:B0-----:R-:W0:Y:S01]  /*1060*/  LDC R13, c[0x0][0x608] ;  /* 0x00018200ff0d7b82 */ /* 0x001e220000000800 */
[----:B------:R-:W-:-:S04]  /*1070*/  IMAD.WIDE.U32 R8, R11, R28, R18 ;  /* 0x0000001c0b087225 */ /* 0x000fc800078e0012 */
[----:B------:R-:W-:Y:S02]  /*1080*/  IMAD R11, R11, R29, R2 ;  /* 0x0000001d0b0b7224 */ /* 0x000fe400078e0202 */
[----:B------:R-:W-:Y:S01]  /*1090*/  IMAD.MOV.U32 R2, RZ, RZ, -0x1 ;  /* 0xffffffffff027424 */ /* 0x000fe200078e00ff */
[----:B------:R-:W3:Y:S01]  /*10a0*/  LDC R31, c[0x0][0x658] ;  /* 0x00019600ff1f7b82 */ /* 0x000ee20000000800 */
[----:B------:R-:W-:Y:S01]  /*10b0*/  IMAD.IADD R9, R9, 0x1, R11 ;  /* 0x0000000109097824 */ /* 0x000fe200078e020b */
[----:B-1----:R-:W-:-:S04]  /*10c0*/  ISETP.NE.U32.AND P0, PT, R32, RZ, PT ;  /* 0x000000ff2000720c */ /* 0x002fc80003f05070 */
[----:B------:R-:W-:Y:S02]  /*10d0*/  ISETP.NE.AND.EX P0, PT, R33, RZ, PT, P0 ;  /* 0x000000ff2100720c */ /* 0x000fe40003f05300 */
[----:B------:R-:W1:Y:S01]  /*10e0*/  LDC R29, c[0x0][0x600] ;  /* 0x00018000ff1d7b82 */ /* 0x000e620000000800 */
[-CC-:B--2---:R-:W-:Y:S02]  /*10f0*/  SHF.R.U64 R27, R8, R10.reuse, R9.reuse ;  /* 0x0000000a081b7219 */ /* 0x184fe40000001209 */
[----:B------:R-:W-:-:S05]  /*1100*/  SHF.R.U32.HI R8, RZ, R10, R9 ;  /* 0x0000000aff087219 */ /* 0x000fca0000011609 */
[----:B------:R-:W2:Y:S01]  /*1110*/  LDC R22, c[0x0][0x648] ;  /* 0x00019200ff167b82 */ /* 0x000ea20000000800 */
[-CC-:B0-----:R-:W-:Y:S02]  /*1120*/  SHF.R.U64 R34, R27, R13.reuse, R8.reuse ;  /* 0x0000000d1b227219 */ /* 0x181fe40000001208 */
[----:B------:R-:W-:-:S05]  /*1130*/  SHF.R.U32.HI R8, RZ, R13, R8 ;  /* 0x0000000dff087219 */ /* 0x000fca0000011608 */
[----:B------:R-:W0:Y:S01]  /*1140*/  LDC R24, c[0x0][0x638] ;  /* 0x00018e00ff187b82 */ /* 0x000e220000000800 */
[-CC-:B---3--:R-:W-:Y:S02]  /*1150*/  SHF.R.U64 R36, R34, R31.reuse, R8.reuse ;  /* 0x0000001f22247219 */ /* 0x188fe40000001208 */
[-C--:B------:R-:W-:Y:S02]  /*1160*/  SHF.L.U32 R2, R2, R31.reuse, RZ ;  /* 0x0000001f02027219 */ /* 0x080fe400000006ff */
[----:B------:R-:W-:Y:S01]  /*1170*/  SHF.R.U32.HI R9, RZ, R31, R8 ;  /* 0x0000001fff097219 */ /* 0x000fe20000011608 */
[----:B------:R-:W-:Y:S01]  /*1180*/  IMAD.MOV.U32 R8, RZ, RZ, R36 ;  /* 0x000000ffff087224 */ /* 0x000fe200078e0024 */
[----:B------:R-:W-:Y:S01]  /*1190*/  LOP3.LUT R15, RZ, R2, RZ, 0x33, !PT ;  /* 0x00000002ff0f7212 */ /* 0x000fe200078e33ff */
[----:B------:R-:W3:Y:S01]  /*11a0*/  LDC R28, c[0x0][0x610] ;  /* 0x00018400ff1c7b82 */ /* 0x000ee20000000800 */
[----:B------:R-:W-:Y:S05]  /*11b0*/  @!P0 BRA `(.L_x_14) ;  /* 0x0000000000288947 */ /* 0x000fea0003800000 */
[----:B------:R-:W4:Y:S02]  /*11c0*/  LDC R13, c[0x0][0x64c] ;  /* 0x00019300ff0d7b82 */ /* 0x000f240000000800 */
[----:B----4-:R-:W-:-:S05]  /*11d0*/  IADD3 R13, P0, R36, R13, RZ ;  /* 0x0000000d240d7210 */ /* 0x010fca0007f1e0ff */
        /* <DEDUP_REMOVED lines=8> */
.L_x_14:
[----:B--2---:R-:W-:Y:S01]  /*1260*/  SHF.R.U64 R7, R8, R22, R9 ;  /* 0x0000001608077219 */ /* 0x004fe20000001209 */
[----:B-1----:R-:W-:Y:S01]  /*1270*/  VIADD R8, R29, 0xffffffff ;  /* 0xffffffff1d087836 */ /* 0x002fe20000000000 */
[----:B------:R-:W-:Y:S01]  /*1280*/  SHF.L.U32 R2, R26, R31, RZ ;  /* 0x0000001f1a027219 */ /* 0x000fe200000006ff */
[----:B------:R-:W-:Y:S01]  /*1290*/  @P1 IMAD R21, R25, R20, R6 ;  /* 0x0000001419151224 */ /* 0x000fe200078e0206 */
[----:B------:R-:W-:Y:S01]  /*12a0*/  LOP3.LUT R15, R34, R15, RZ, 0xc0, !PT ;  /* 0x0000000f220f7212 */ /* 0x000fe200078ec0ff */
[----:B------:R-:W-:Y:S01]  /*12b0*/  IMAD.MOV R9, RZ, RZ, -R7 ;  /* 0x000000ffff097224 */ /* 0x000fe200078e0a07 */
[----:B------:R-:W-:-:S03]  /*12c0*/  LOP3.LUT R8, R27, R8, RZ, 0xc0, !PT ;  /* 0x000000081b087212 */ /* 0x000fc600078ec0ff */
[----:B------:R-:W-:Y:S02]  /*12d0*/  IMAD R6, R2, R7, R15 ;  /* 0x0000000702067224 */ /* 0x000fe400078e020f */
[----:B0-----:R-:W-:Y:S02]  /*12e0*/  IMAD R2, R9, R24, R36 ;  /* 0x0000001809027224 */ /* 0x001fe400078e0224 */
[----:B---3--:R-:W-:Y:S02]  /*12f0*/  IMAD R19, R6, R28, R21 ;  /* 0x0000001c06137224 */ /* 0x008fe400078e0215 */
[----:B------:R-:W-:Y:S02]  /*1300*/  IMAD R2, R2, R29, R8 ;  /* 0x0000001d02027224 */ /* 0x000fe400078e0208 */
[----:B------:R-:W-:-:S03]  /*1310*/  IMAD.MOV.U32 R6, RZ, RZ, 0x1 ;  /* 0x00000001ff067424 */ /* 0x000fc600078e00ff */
[----:B------:R-:W-:Y:S02]  /*1320*/  SEL R22, R2, R19, !P1 ;  /* 0x0000001302167207 */ /* 0x000fe40004800000 */
[----:B------:R-:W-:Y:S01]  /*1330*/  SEL R19, R19, R2, !P1 ;  /* 0x0000000213137207 */ /* 0x000fe20004800000 */
[----:B------:R-:W-:Y:S01]  /*1340*/  IMAD.MOV.U32 R2, RZ, RZ, R30 ;  /* 0x000000ffff027224 */ /* 0x000fe200078e001e */
[----:B------:R-:W-:-:S07]  /*1350*/  PRMT R8, R6, 0x7610, R8 ;  /* 0x0000761006087816 */ /* 0x000fce0000000008 */
.L_x_12:
[----:B------:R-:W-:Y:S05]  /*1360*/  @!P2 BRA `(.L_x_15) ;  /* 0x00000000000ca947 */ /* 0x000fea0003800000 */
[----:B------:R-:W-:Y:S01]  /*1370*/  UCGABAR_WAIT ;  /* 0x0000000000007dc7 */ /* 0x000fe20008000000 */
[----:B------:R-:W-:Y:S01]  /*1380*/  CCTL.IVALL ;  /* 0x00000000ff00798f */ /* 0x000fe20002000000 */
[----:B------:R-:W-:Y:S05]  /*1390*/  BRA `(.L_x_16) ;  /* 0x0000000000047947 */ /* 0x000fea0003800000 */
.L_x_15:
[----:B------:R-:W-:Y:S06]  /*13a0*/  BAR.SYNC.DEFER_BLOCKING 0x0 ;  /* 0x0000000000007b1d */ /* 0x000fec0000010000 */
.L_x_16:
[----:B------:R-:W-:Y:S05]  /*13b0*/  @!P4 BRA `(.L_x_17) ;  /* 0x0000008c00fcc947 */ /* 0x000fea0003800000 */
[----:B------:R-:W-:-:S13]  /*13c0*/  ISETP.GT.U32.AND P0, PT, R35, 0x1, PT ;  /* 0x000000012300780c */ /* 0x000fda0003f04070 */
[----:B------:R-:W-:Y:S05]  /*13d0*/  @P0 EXIT ;  /* 0x000000000000094d */ /* 0x000fea0003800000 */
.L_x_18:
[----:B------:R-:W-:-:S08]  /*13e0*/  NOP ;  /* 0x0000000000007918 */ /* 0x000fd00000000000 */
[----:B------:R-:W1:Y:S02]  /*13f0*/  USETMAXREG.TRY_ALLOC.CTAPOOL UP0, 0xe8 ;  /* 0x000000e8000079c8 */ /* 0x000e640008000600 */
[----:B-1----:R-:W-:-:S13]  /*1400*/  PLOP3.LUT P0, PT, PT, PT, UP0, 0x80, 0x0 ;  /* 0x000000000000781c */ /* 0x002fda0003f0f008 */
[----:B------:R-:W-:Y:S05]  /*1410*/  @!P0 BRA `(.L_x_18) ;  /* 0xfffffffc00f08947 */ /* 0x000fea000383ffff */
[----:B------:R-:W-:-:S13]  /*1420*/  LOP3.LUT P0, RZ, R8, 0xff, RZ, 0xc0, !PT ;  /* 0x000000ff08ff7812 */ /* 0x000fda000780c0ff */
[----:B------:R-:W-:Y:S05]  /*1430*/  @!P0 EXIT ;  /* 0x000000000000894d */ /* 0x000fea0003800000 */
[----:B------:R-:W1:Y:S01]  /*1440*/  S2UR UR4, SR_CgaCtaId ;  /* 0x00000000000479c3 */ /* 0x000e620000008800 */
[----:B------:R-:W-:Y:S01]  /*1450*/  VIADD R14, R14, 0xffffffff ;  /* 0xffffffff0e0e7836 */ /* 0x000fe20000000000 */
[CC--:B------:R-:W-:Y:S01]  /*1460*/  LEA.HI R4, R0.reuse, R3.reuse, RZ, 0x2 ;  /* 0x0000000300047211 */ /* 0x0c0fe200078f10ff */
[----:B------:R-:W-:Y:S01]  /*1470*/  UMOV UR41, 0x400 ;  /* 0x0000040000297882 */ /* 0x000fe20000000000 */
[----:B------:R-:W-:Y:S01]  /*1480*/  LEA.HI R0, R0, R3, RZ, 0x5 ;  /* 0x0000000300007211 */ /* 0x000fe200078f28ff */
[----:B------:R-:W-:Y:S01]  /*1490*/  UISETP.LT.AND UP0, UPT, UR40, 0x1, UPT ;  /* 0x000000012800788c */ /* 0x000fe2000bf01270 */
[----:B------:R-:W-:Y:S01]  /*14a0*/  R2UR UR42, R14 ;  /* 0x000000000e2a72ca */ /* 0x000fe200000e0000 */
[----:B------:R-:W-:Y:S01]  /*14b0*/  USHF.L.U32 UR44, UR40, 0x1, URZ ;  /* 0x00000001282c7899 */ /* 0x000fe2000800063f */
[--C-:B------:R-:W-:Y:S01]  /*14c0*/  SHF.R.S32.HI R156, RZ, 0x2, R4.reuse ;  /* 0x00000002ff9c7819 */ /* 0x100fe20000011404 */
[----:B------:R-:W-:Y:S01]  /*14d0*/  USEL UR43, UR40, 0x1, UP0 ;  /* 0x00000001282b7887 */ /* 0x000fe20008000000 */
[----:B------:R-:W-:-:S02]  /*14e0*/  SHF.R.S32.HI R5, RZ, 0x1f, R4 ;  /* 0x0000001fff057819 */ /* 0x000fc40000011404 */
[----:B------:R-:W-:Y:S01]  /*14f0*/  LOP3.LUT R158, R4, 0xfffffffc, RZ, 0xc0, !PT ;  /* 0xfffffffc049e7812 */ /* 0x000fe200078ec0ff */
[----:B------:R-:W-:Y:S01]  /*1500*/  UIADD3 UR43, -UR43, UR40, URZ ;  /* 0x000000282b2b7290 */ /* 0x000fe2000fffe13f */
[----:B------:R-:W-:Y:S02]  /*1510*/  LEA.HI R5, R5, R156, RZ, 0x3 ;  /* 0x0000009c05057211 */ /* 0x000fe400078f18ff */
[----:B------:R-:W-:Y:S01]  /*1520*/  ISETP.NE.AND P0, PT, R14, RZ, PT ;  /* 0x000000ff0e00720c */ /* 0x000fe20003f05270 */
[----:B------:R-:W-:Y:S01]  /*1530*/  IMAD.IADD R158, R3, 0x1, -R158 ;  /* 0x00000001039e7824 */ /* 0x000fe200078e0a9e */
[----:B------:R-:W-:Y:S01]  /*1540*/  LOP3.LUT R5, R5, 0xfffffff8, RZ, 0xc0, !PT ;  /* 0xfffffff805057812 */ /* 0x000fe200078ec0ff */
[----:B------:R-:W-:Y:S01]  /*1550*/  USHF.L.U32 UR42, UR42, 0x3, URZ ;  /* 0x000000032a2a7899 */ /* 0x000fe2000800063f */
[----:B------:R-:W-:Y:S02]  /*1560*/  LOP3.LUT R174, R16, 0x1, RZ, 0xfc, !PT ;  /* 0x0000000110ae7812 */ /* 0x000fe400078efcff */
[----:B------:R-:W-:Y:S01]  /*1570*/  SEL R175, RZ, 0x1, P0 ;  /* 0x00000001ffaf7807 */ /* 0x000fe20000000000 */
[----:B------:R-:W-:Y:S01]  /*1580*/  IMAD.IADD R156, R156, 0x1, -R5 ;  /* 0x000000019c9c7824 */ /* 0x000fe200078e0a05 */
[----:B-1----:R-:W-:Y:S01]  /*1590*/  ULEA UR41, UR4, UR41, 0x18 ;  /* 0x0000002904297291 */ /* 0x002fe2000f8ec03f */
[----:B------:R-:W-:Y:S01]  /*15a0*/  SHF.R.S32.HI R5, RZ, 0x5, R0 ;  /* 0x00000005ff057819 */ /* 0x000fe20000011400 */
[----:B------:R-:W-:Y:S01]  /*15b0*/  IMAD.U32 R160, RZ, RZ, UR42 ;  /* 0x0000002affa07e24 */ /* 0x000fe2000f8e00ff */
[----:B------:R-:W-:Y:S01]  /*15c0*/  ULDC UR4, c[0x0][0x284] ;  /* 0x0000a10000047ab9 */ /* 0x000fe20000000800 */
[----:B------:R-:W-:Y:S01]  /*15d0*/  UIADD3 UR45, UR41, 0x40, URZ ;  /* 0x00000040292d7890 */ /* 0x000fe2000fffe03f */
[--C-:B------:R-:W-:Y:S01]  /*15e0*/  SHF.R.S32.HI R157, RZ, 0x1f, R156.reuse ;  /* 0x0000001fff9d7819 */ /* 0x100fe2000001149c */
[----:B------:R-:W-:Y:S01]  /*15f0*/  IMAD R163, R5, -0x10, -R156 ;  /* 0xfffffff005a37824 */ /* 0x000fe200078e0a9c */
[----:B------:R-:W-:-:S02]  /*1600*/  LOP3.LUT R162, R160, 0x8, RZ, 0xc0, !PT ;  /* 0x00000008a0a27812 */ /* 0x000fc400078ec0ff */
[----:B------:R-:W-:Y:S01]  /*1610*/  LOP3.LUT R160, R160, 0x8, RZ, 0xc, !PT ;  /* 0x00000008a0a07812 */ /* 0x000fe200078e0cff */
[----:B------:R-:W-:Y:S01]  /*1620*/  IMAD.U32 R159, RZ, RZ, UR45 ;  /* 0x0000002dff9f7e24 */ /* 0x000fe2000f8e00ff */
[----:B------:R-:W-:Y:S01]  /*1630*/  LOP3.LUT R162, R162, 0x18, RZ, 0x3c, !PT ;  /* 0x00000018a2a27812 */ /* 0x000fe200078e3cff */
[----:B------:R-:W-:-:S04]  /*1640*/  IMAD.WIDE R156, R5, 0x10, R156 ;  /* 0x00000010059c7825 */ /* 0x000fc800078e029c */
[----:B------:R-:W-:Y:S02]  /*1650*/  VIADD R161, R159, UR42 ;  /* 0x0000002a9fa17c36 */ /* 0x000fe40008000000 */
[----:B------:R-:W-:-:S07]  /*1660*/  VIADD R163, R163, UR4 ;  /* 0x00000004a3a37c36 */ /* 0x000fce0008000000 */
.L_x_294:
[----:B------:R-:W-:Y:S01]  /*1670*/  SHF.L.U32 R0, R175, 0x1f, RZ ;  /* 0x0000001faf007819 */ /* 0x000fe200000006ff */
[----:B------:R-:W-:Y:S02]  /*1680*/  ULDC UR4, c[0x0][0x28c] ;  /* 0x0000a30000047ab9 */ /* 0x000fe40000000800 */
[----:B------:R-:W-:Y:S01]  /*1690*/  ISETP.LT.AND P1, PT, RZ, UR4, PT ;  /* 0x00000004ff007c0c */ /* 0x000fe2000bf21270 */
[----:B------:R-:W1:Y:S02]  /*16a0*/  SYNCS.PHASECHK.TRANS64.TRYWAIT P0, [R159+UR42], R0 ;  /* 0x000000009f0075a7 */ /* 0x000e64000800016a */
[----:B-1-34-:R-:W-:Y:S10]  /*16b0*/  @!P0 BRA `(.L_x_19) ;  /* 0x0000009c006c8947 */ /* 0x01aff40003800000 */
.L_x_315:
[----:B------:R-:W-:Y:S05]  /*16c0*/  @P1 BRA `(.L_x_20) ;  /* 0x0000000000401947 */ /* 0x000fea0003800000 */
[----:B-1----:R-:W-:Y:S01]  /*16d0*/  MOV R0, 0x0 ;  /* 0x0000000000007802 */ /* 0x002fe20000000f00 */
[----:B------:R-:W-:Y:S01]  /*16e0*/  ULDC.64 UR4, c[0x4][0x68] ;  /* 0x01001a0000047ab9 */ /* 0x000fe20000000a00 */
[----:B------:R-:W-:Y:S01]  /*16f0*/  ULDC.64 UR6, c[0x4][0x8] ;  /* 0x0100020000067ab9 */ /* 0x000fe20000000a00 */
[----:B------:R-:W-:Y:S01]  /*1700*/  IMAD.U32 R4, RZ, RZ, UR4 ;  /* 0x00000004ff047e24 */ /* 0x000fe2000f8e00ff */
[----:B------:R1:W2:Y:S01]  /*1710*/  LDC.64 R14, c[0x4][R0] ;  /* 0x01000000000e7b82 */ /* 0x0002a20000000a00 */
[----:B------:R-:W-:Y:S01]  /*1720*/  IMAD.U32 R5, RZ, RZ, UR5 ;  /* 0x00000005ff057e24 */ /* 0x000fe2000f8e00ff */
[----:B------:R-:W-:Y:S01]  /*1730*/  ULDC.64 UR4, c[0x4][0x70] ;  /* 0x01001c0000047ab9 */ /* 0x000fe20000000a00 */
[----:B------:R-:W-:Y:S02]  /*1740*/  IMAD.U32 R10, RZ, RZ, UR6 ;  /* 0x00000006ff0a7e24 */ /* 0x000fe4000f8e00ff */
[----:B------:R-:W-:Y:S02]  /*1750*/  IMAD.U32 R6, RZ, RZ, UR4 ;  /* 0x00000004ff067e24 */ /* 0x000fe4000f8e00ff */
[----:B------:R-:W-:-:S02]  /*1760*/  IMAD.U32 R7, RZ, RZ, UR5 ;  /* 0x00000005ff077e24 */ /* 0x000fc4000f8e00ff */
[----:B------:R-:W-:Y:S02]  /*1770*/  IMAD.U32 R11, RZ, RZ, UR7 ;  /* 0x00000007ff0b7e24 */ /* 0x000fe4000f8e00ff */
[----:B------:R-:W-:Y:S02]  /*1780*/  IMAD.MOV.U32 R8, RZ, RZ, 0x1e1 ;  /* 0x000001e1ff087424 */ /* 0x000fe400078e00ff */
[----:B0-----:R-:W-:Y:S02]  /*1790*/  IMAD.MOV.U32 R12, RZ, RZ, 0x1 ;  /* 0x00000001ff0c7424 */ /* 0x001fe400078e00ff */
[----:B-1----:R-:W-:-:S07]  /*17a0*/  IMAD.MOV.U32 R13, RZ, RZ, RZ ;  /* 0x000000ffff0d7224 */ /* 0x002fce00078e00ff */
[----:B------:R-:W-:-:S07]  /*17b0*/  LEPC R20, `(.L_x_20) ;  /* 0x000000001014794e */ /* 0x000fce0000000000 */
[----:B--2--5:R-:W-:Y:S05]  /*17c0*/  CALL.ABS.NOINC R14 ;  /* 0x000000000e007343 */ /* 0x024fea0003c00000 */
.L_x_20:
[----:B------:R-:W-:-:S13]  /*17d0*/  ISETP.NE.AND P0, PT, R174, 0x3, PT ;  /* 0x00000003ae00780c */ /* 0x000fda0003f05270 */
[----:B------:R-:W-:Y:S05]  /*17e0*/  @!P0 BRA `(.L_x_21) ;  /* 0x0000000000048947 */ /* 0x000fea0003800000 */
[----:B------:R-:W-:Y:S01]  /*17f0*/  BPT.TRAP 0x1 ;  /* 0x000000040000795c */ /* 0x000fe20000300000 */
.L_x_21:
[----:B------:R-:W-:Y:S02]  /*1800*/  IMAD.U32 R3, RZ, RZ, UR39 ;  /* 0x00000027ff037e24 */ /* 0x000fe4000f8e00ff */
[----:B-1----:R-:W-:-:S03]  /*1810*/  IMAD.U32 R0, RZ, RZ, UR38 ;  /* 0x00000026ff007e24 */ /* 0x002fc6000f8e00ff */
[----:B------:R-:W-:Y:S02]  /*1820*/  LEA R3, R3, UR41, 0x3 ;  /* 0x0000002903037c11 */ /* 0x000fe4000f8e18ff */
[----:B------:R-:W-:-:S04]  /*1830*/  SHF.L.U32 R0, R0, 0x1f, RZ ;  /* 0x0000001f00007819 */ /* 0x000fc800000006ff */
[----:B------:R1:W2:Y:S01]  /*1840*/  SYNCS.PHASECHK.TRANS64.TRYWAIT P1, [R3+URZ], R0 ;  /* 0x00000000030075a7 */ /* 0x0002a2000802017f */
[----:B------:R-:W-:Y:S05]  /*1850*/  @!P0 BRA `(.L_x_22) ;  /* 0x0000000000048947 */ /* 0x000fea0003800000 */
[----:B------:R-:W-:Y:S01]  /*1860*/  BPT.TRAP 0x1 ;  /* 0x000000040000795c */ /* 0x000fe20000300000 */
.L_x_22:
[----:B------:R-:W-:-:S05]  /*1870*/  IMAD.U32 R4, RZ, RZ, UR43 ;  /* 0x0000002bff047e24 */ /* 0x000fca000f8e00ff */
[----:B------:R-:W-:Y:S01]  /*1880*/  ISETP.GE.AND P2, PT, R4, 0x1, PT ;  /* 0x000000010400780c */ /* 0x000fe20003f46270 */
[----:B--2---:R-:W-:-:S12]  /*1890*/  @P1 BRA `(.L_x_23) ;  /* 0x0000000000081947 */ /* 0x004fd80003800000 */
[----:B------:R-:W2:Y:S02]  /*18a0*/  SYNCS.PHASECHK.TRANS64.TRYWAIT P1, [R3+URZ], R0 ;  /* 0x00000000030075a7 */ /* 0x000ea4000802017f */
[----:B--2---:R-:W-:Y:S05]  /*18b0*/  @!P1 BRA `(.L_x_24) ;  /* 0x0000009c00009947 */ /* 0x004fea0003800000 */
.L_x_23:
[----:B------:R-:W-:Y:S05]  /*18c0*/  WARPSYNC.ALL ;  /* 0x0000000000007948 */ /* 0x000fea0003800000 */
[----:B------:R-:W-:Y:S01]  /*18d0*/  UIADD3 UR4, UR41, 0x100, URZ ;  /* 0x0000010029047890 */ /* 0x000fe2000fffe03f */
[----:B------:R-:W-:Y:S01]  /*18e0*/  WARPGROUP.ARRIVE ;  /* 0x00000000000079c5 */ /* 0x000fe20000000000 */
[----:B------:R-:W-:Y:S02]  /*18f0*/  UIADD3 UR5, UR41, 0x3100, URZ ;  /* 0x0000310029057890 */ /* 0x000fe4000fffe03f */
[----:B------:R-:W-:Y:S02]  /*1900*/  USHF.R.U32.HI UR4, URZ, 0x4, UR4 ;  /* 0x000000043f047899 */ /* 0x000fe40008011604 */
[----:B------:R-:W-:-:S02]  /*1910*/  USHF.R.U32.HI UR5, URZ, 0x4, UR5 ;  /* 0x000000043f057899 */ /* 0x000fc40008011605 */
[----:B------:R-:W-:Y:S02]  /*1920*/  ULOP3.LUT UR4, UR4, 0x3fff, URZ, 0xc0, !UPT ;  /* 0x00003fff04047892 */ /* 0x000fe4000f8ec03f */
[----:B------:R-:W-:Y:S02]  /*1930*/  ULOP3.LUT UR5, UR5, 0x3fff, URZ, 0xc0, !UPT ;  /* 0x00003fff05057892 */ /* 0x000fe4000f8ec03f */
[----:B------:R-:W-:Y:S02]  /*1940*/  ULOP3.LUT UR10, UR4, 0x10000, URZ, 0xfc, !UPT ;  /* 0x00010000040a7892 */ /* 0x000fe4000f8efc3f */
[----:B------:R-:W-:Y:S02]  /*1950*/  ULOP3.LUT UR9, UR5, 0x10000, URZ, 0xfc, !UPT ;  /* 0x0001000005097892 */ /* 0x000fe4000f8efc3f */
[----:B------:R-:W-:Y:S02]  /*1960*/  ULEA UR4, UR39, UR10, 0x8 ;  /* 0x0000000a27047291 */ /* 0x000fe4000f8e403f */
[----:B------:R-:W-:Y:S01]  /*1970*/  ULEA UR6, UR39, UR9, 0xa ;  /* 0x0000000927067291 */ /* 0x000fe2000f8e503f */
[----:B------:R-:W-:Y:S01]  /*1980*/  UMOV UR5, 0x80000020 ;  /* 0x8000002000057882 */ /* 0x000fe20000000000 */
[----:B------:R-:W-:-:S07]  /*1990*/  UMOV UR7, 0x80000020 ;  /* 0x8000002000077882 */ /* 0x000fce0000000000 */
[----:B------:R-:W-:Y:S01]  /*19a0*/  HGMMA.64x256x16.F32.BF16 R24, gdesc[UR4], RZ, !UPT, gsb0 ;  /* 0x03e00000041879f0 */ /* 0x000fe2000c0018ff */
[----:B------:R-:W-:Y:S02]  /*19b0*/  UIADD3 UR4, UR4, 0x2, URZ ;  /* 0x0000000204047890 */ /* 0x000fe4000fffe03f */
[----:B------:R-:W-:Y:S01]  /*19c0*/  UIADD3 UR6, UR6, 0x2, URZ ;  /* 0x0000000206067890 */ /* 0x000fe2000fffe03f */
[----:B------:R-:W-:Y:S01]  /*19d0*/  UMOV UR5, 0x80000020 ;  /* 0x8000002000057882 */ /* 0x000fe20000000000 */
[----:B------:R-:W-:Y:S01]  /*19e0*/  UMOV UR7, 0x80000020 ;  /* 0x8000002000077882 */ /* 0x000fe20000000000 */
[----:B------:R-:W-:Y:S02]  /*19f0*/  WARPGROUP.DEPBAR.LE gsb0, 0x0 ;  /* 0x00008000000079c5 */ /* 0x000fe40000010000 */
[----:B------:R-:W-:-:S15]  /*1a00*/  WARPGROUP.ARRIVE ;  /* 0x00000000000079c5 */ /* 0x000fde0000000000 */
[----:B------:R-:W-:-:S05]  /*1a10*/  NOP ;  /* 0x0000000000007918 */ /* 0x000fca0000000000 */
[----:B------:R-:W-:Y:S03]  /*1a20*/  HGMMA.64x256x16.F32.BF16 R24, gdesc[UR4], R24, gsb0 ;  /* 0x03e00000041879f0 */ /* 0x000fe60008001818 */
[----:B------:R-:W-:Y:S02]  /*1a30*/  WARPGROUP.DEPBAR.LE gsb0, 0x0 ;  /* 0x00008000000079c5 */ /* 0x000fe40000010000 */
[----:B------:R-:W-:Y:S05]  /*1a40*/  @!P2 BRA `(.L_x_25) ;  /* 0x0000000000d8a947 */ /* 0x000fea0003800000 */
[----:B------:R-:W-:Y:S01]  /*1a50*/  UIADD3 UR4, UR39, 0x1, URZ ;  /* 0x0000000127047890 */ /* 0x000fe2000fffe03f */
[----:B-12---:R-:W-:Y:S02]  /*1a60*/  IMAD.U32 R0, RZ, RZ, UR43 ;  /* 0x0000002bff007e24 */ /* 0x006fe4000f8e00ff */
[----:B------:R-:W-:Y:S01]  /*1a70*/  IMAD.U32 R3, RZ, RZ, UR39 ;  /* 0x00000027ff037e24 */ /* 0x000fe2000f8e00ff */
[----:B------:R-:W-:-:S04]  /*1a80*/  UISETP.NE.AND UP0, UPT, UR4, 0x3, UPT ;  /* 0x000000030400788c */ /* 0x000fc8000bf05270 */
[----:B------:R-:W-:Y:S02]  /*1a90*/  USEL UR5, URZ, 0x1, UP0 ;  /* 0x000000013f057887 */ /* 0x000fe40008000000 */
[----:B------:R-:W-:Y:S02]  /*1aa0*/  USEL UR8, UR4, URZ, UP0 ;  /* 0x0000003f04087287 */ /* 0x000fe40008000000 */
[----:B------:R-:W-:-:S06]  /*1ab0*/  ULOP3.LUT UR5, UR38, UR5, URZ, 0x3c, !UPT ;  /* 0x0000000526057292 */ /* 0x000fcc000f8e3c3f */
[----:B------:R-:W-:-:S07]  /*1ac0*/  IMAD.U32 R6, RZ, RZ, UR5 ;  /* 0x00000005ff067e24 */ /* 0x000fce000f8e00ff */
.L_x_32:
[----:B------:R-:W-:Y:S05]  /*1ad0*/  @!P0 BRA `(.L_x_26) ;  /* 0x0000000000048947 */ /* 0x000fea0003800000 */
[----:B------:R-:W-:Y:S01]  /*1ae0*/  BPT.TRAP 0x1 ;  /* 0x000000040000795c */ /* 0x000fe20000300000 */
.L_x_26:
[----:B------:R-:W-:Y:S01]  /*1af0*/  ULEA UR4, UR8, UR41, 0x3 ;  /* 0x0000002908047291 */ /* 0x000fe2000f8e183f */
[----:B------:R-:W-:-:S08]  /*1b00*/  SHF.L.U32 R4, R6, 0x1f, RZ ;  /* 0x0000001f06047819 */ /* 0x000fd000000006ff */
[----:B------:R1:W2:Y:S01]  /*1b10*/  SYNCS.PHASECHK.TRANS64.TRYWAIT P1, [UR4], R4 ;  /* 0x00000004ff0075a7 */ /* 0x0002a20008020144 */
[----:B------:R-:W-:Y:S05]  /*1b20*/  @!P0 BRA `(.L_x_27) ;  /* 0x0000000000048947 */ /* 0x000fea0003800000 */
[----:B------:R-:W-:Y:S01]  /*1b30*/  BPT.TRAP 0x1 ;  /* 0x000000040000795c */ /* 0x000fe20000300000 */
.L_x_27:
[----:B--2---:R-:W-:Y:S05]  /*1b40*/  @P1 BRA `(.L_x_28) ;  /* 0x0000000000081947 */ /* 0x004fea0003800000 */
[----:B------:R-:W2:Y:S02]  /*1b50*/  SYNCS.PHASECHK.TRANS64.TRYWAIT P1, [UR4], R4 ;  /* 0x00000004ff0075a7 */ /* 0x000ea40008020144 */
[----:B--2---:R-:W-:Y:S05]  /*1b60*/  @!P1 BRA `(.L_x_29) ;  /* 0x0000009800689947 */ /* 0x004fea0003800000 */
.L_x_28:
[----:B------:R-:W-:Y:S01]  /*1b70*/  ULEA UR4, UR8, UR10, 0x8 ;  /* 0x0000000a08047291 */ /* 0x000fe2000f8e403f */
[----:B------:R-:W-:Y:S01]  /*1b80*/  WARPGROUP.ARRIVE ;  /* 0x00000000000079c5 */ /* 0x000fe20000000000 */
[----:B------:R-:W-:Y:S01]  /*1b90*/  ULEA UR6, UR8, UR9, 0xa ;  /* 0x0000000908067291 */ /* 0x000fe2000f8e503f */
[----:B------:R-:W-:Y:S01]  /*1ba0*/  UMOV UR5, 0x80000020 ;  /* 0x8000002000057882 */ /* 0x000fe20000000000 */
[----:B------:R-:W-:-:S07]  /*1bb0*/  UMOV UR7, 0x80000020 ;  /* 0x8000002000077882 */ /* 0x000fce0000000000 */
[----:B------:R-:W-:Y:S01]  /*1bc0*/  HGMMA.64x256x16.F32.BF16 R24, gdesc[UR4], R24, gsb0 ;  /* 0x03e00000041879f0 */ /* 0x000fe20008001818 */
        /* <DEDUP_REMOVED lines=10> */
[----:B------:R-:W-:Y:S01]  /*1c70*/  BPT.TRAP 0x1 ;  /* 0x000000040000795c */ /* 0x000fe20000300000 */
.L_x_30:
[----:B------:R-:W-:-:S13]  /*1c80*/  ISETP.NE.AND P1, PT, R153, RZ, PT ;  /* 0x000000ff9900720c */ /* 0x000fda0003f25270 */
[----:B-12---:R-:W-:-:S05]  /*1c90*/  @P1 LEA R4, R3, UR41, 0x3 ;  /* 0x0000002903041c11 */ /* 0x006fca000f8e18ff */
[----:B------:R-:W-:-:S05]  /*1ca0*/  @P1 VIADD R5, R4, 0x18 ;  /* 0x0000001804051836 */ /* 0x000fca0000000000 */
[----:B------:R-:W-:-:S04]  /*1cb0*/  @P1 PRMT R5, R152, 0x654, R5 ;  /* 0x0000065498051816 */ /* 0x000fc80000000005 */
[----:B------:R1:W-:Y:S01]  /*1cc0*/  @P1 SYNCS.ARRIVE.TRANS64.RED.A1T0 RZ, [R5+URZ], RZ ;  /* 0x000000ff05ff19a7 */ /* 0x0003e2000810043f */
[----:B------:R-:W-:-:S13]  /*1cd0*/  ISETP.GT.U32.AND P1, PT, R16, 0x1, PT ;  /* 0x000000011000780c */ /* 0x000fda0003f24070 */
[----:B-1----:R-:W-:Y:S05]  /*1ce0*/  @P1 BRA `(.L_x_31) ;  /* 0x0000000000041947 */ /* 0x002fea0003800000 */
[----:B------:R-:W-:Y:S01]  /*1cf0*/  BPT.TRAP 0x1 ;  /* 0x000000040000795c */ /* 0x000fe20000300000 */
.L_x_31:
[----:B------:R-:W-:Y:S01]  /*1d00*/  UIADD3 UR8, UR8, 0x1, URZ ;  /* 0x0000000108087890 */ /* 0x000fe2000fffe03f */
[C---:B------:R-:W-:Y:S01]  /*1d10*/  ISETP.GT.AND P2, PT, R0.reuse, 0x1, PT ;  /* 0x000000010000780c */ /* 0x040fe20003f44270 */
[----:B------:R-:W-:Y:S02]  /*1d20*/  VIADD R3, R3, 0x1 ;  /* 0x0000000103037836 */ /* 0x000fe40000000000 */
[----:B------:R-:W-:Y:S01]  /*1d30*/  UISETP.NE.AND UP0, UPT, UR8, 0x3, UPT ;  /* 0x000000030800788c */ /* 0x000fe2000bf05270 */
[----:B------:R-:W-:Y:S02]  /*1d40*/  VIADD R0, R0, 0xffffffff ;  /* 0xffffffff00007836 */ /* 0x000fe40000000000 */
[C---:B------:R-:W-:Y:S01]  /*1d50*/  ISETP.NE.AND P1, PT, R3.reuse, 0x3, PT ;  /* 0x000000030300780c */ /* 0x040fe20003f25270 */
[----:B------:R-:W-:Y:S02]  /*1d60*/  USEL UR4, URZ, 0x1, UP0 ;  /* 0x000000013f047887 */ /* 0x000fe40008000000 */
[----:B------:R-:W-:Y:S01]  /*1d70*/  USEL UR8, UR8, URZ, UP0 ;  /* 0x0000003f08087287 */ /* 0x000fe20008000000 */
[----:B------:R-:W-:-:S03]  /*1d80*/  SEL R3, R3, RZ, P1 ;  /* 0x000000ff03037207 */ /* 0x000fc60000800000 */
[----:B------:R-:W-:Y:S01]  /*1d90*/  LOP3.LUT R6, R6, UR4, RZ, 0x3c, !PT ;  /* 0x0000000406067c12 */ /* 0x000fe2000f8e3cff */
[----:B------:R-:W-:Y:S07]  /*1da0*/  @P2 BRA `(.L_x_32) ;  /* 0xfffffffc00482947 */ /* 0x000fee000383ffff */
.L_x_25:
[----:B-12---:R-:W1:Y:S01]  /*1db0*/  LDC R0, c[0x0][0x28c] ;  /* 0x0000a300ff007b82 */ /* 0x006e620000000800 */
[----:B------:R2:W-:Y:S01]  /*1dc0*/  SYNCS.ARRIVE.TRANS64.A1T0 RZ, [R160+UR45], RZ ;  /* 0x000000ffa0ff79a7 */ /* 0x0005e2000810002d */
[----:B-1----:R-:W-:-:S13]  /*1dd0*/  ISETP.GE.AND P1, PT, R0, 0x1, PT ;  /* 0x000000010000780c */ /* 0x002fda0003f26270 */
[----:B--2---:R-:W-:Y:S05]  /*1de0*/  @!P1 BRA `(.L_x_33) ;  /* 0x0000000000449947 */ /* 0x004fea0003800000 */
[----:B------:R-:W-:Y:S05]  /*1df0*/  @!P0 BRA `(.L_x_34) ;  /* 0x0000000000048947 */ /* 0x000fea0003800000 */
[----:B------:R-:W-:Y:S01]  /*1e00*/  BPT.TRAP 0x1 ;  /* 0x000000040000795c */ /* 0x000fe20000300000 */
.L_x_34:
[----:B------:R-:W-:-:S13]  /*1e10*/  ISETP.NE.AND P0, PT, R153, RZ, PT ;  /* 0x000000ff9900720c */ /* 0x000fda0003f05270 */
[----:B------:R-:W-:-:S05]  /*1e20*/  VOTEU.ANY UP0, P0 ;  /* 0x00000000003f7886 */ /* 0x000fca0000000100 */
[----:B------:R-:W-:-:S06]  /*1e30*/  @UP0 UIADD3 UR4, UR43, UR39, URZ ;  /* 0x000000272b040290 */ /* 0x000fcc000fffe03f */
[----:B------:R-:W-:Y:S02]  /*1e40*/  IMAD.U32 R4, RZ, RZ, UR4 ;  /* 0x00000004ff047e24 */ /* 0x000fe4000f8e00ff */
[----:B------:R-:W-:Y:S02]  /*1e50*/  IMAD.U32 R3, RZ, RZ, UR4 ;  /* 0x00000004ff037e24 */ /* 0x000fe4000f8e00ff */
[----:B------:R-:W-:-:S05]  /*1e60*/  @P0 IMAD.WIDE.U32 R4, R4, -0x55555555, RZ ;  /* 0xaaaaaaab04040825 */ /* 0x000fca00078e00ff */
[----:B------:R-:W-:-:S05]  /*1e70*/  @P0 SHF.R.U32.HI R0, RZ, 0x1, R5 ;  /* 0x00000001ff000819 */ /* 0x000fca0000011605 */
[----:B------:R-:W-:-:S05]  /*1e80*/  @P0 IMAD R0, R0, -0x3, R3 ;  /* 0xfffffffd00000824 */ /* 0x000fca00078e0203 */
[----:B------:R-:W-:-:S05]  /*1e90*/  @P0 LEA R0, R0, UR41, 0x3 ;  /* 0x0000002900000c11 */ /* 0x000fca000f8e18ff */
[----:B------:R-:W-:-:S05]  /*1ea0*/  @P0 VIADD R3, R0, 0x18 ;  /* 0x0000001800030836 */ /* 0x000fca0000000000 */
[----:B------:R-:W-:-:S04]  /*1eb0*/  @P0 PRMT R3, R152, 0x654, R3 ;  /* 0x0000065498030816 */ /* 0x000fc80000000003 */
[----:B------:R1:W-:Y:S01]  /*1ec0*/  @P0 SYNCS.ARRIVE.TRANS64.RED.A1T0 RZ, [R3+URZ], RZ ;  /* 0x000000ff03ff09a7 */ /* 0x0003e2000810043f */
[----:B------:R-:W-:-:S13]  /*1ed0*/  ISETP.GT.U32.AND P0, PT, R16, 0x1, PT ;  /* 0x000000011000780c */ /* 0x000fda0003f04070 */
[----:B-1----:R-:W-:Y:S05]  /*1ee0*/  @P0 BRA `(.L_x_33) ;  /* 0x0000000000040947 */ /* 0x002fea0003800000 */
[----:B------:R-:W-:Y:S01]  /*1ef0*/  BPT.TRAP 0x1 ;  /* 0x000000040000795c */ /* 0x000fe20000300000 */
.L_x_33:
[----:B------:R-:W-:Y:S01]  /*1f00*/  SHF.L.U32 R0, R175, 0x1f, RZ ;  /* 0x0000001faf007819 */ /* 0x000fe200000006ff */
[----:B------:R-:W-:Y:S01]  /*1f10*/  UIADD3 UR39, UR44, UR39, URZ ;  /* 0x000000272c277290 */ /* 0x000fe2000fffe03f */
[----:B------:R-:W1:Y:S01]  /*1f20*/  LDC R15, c[0x0][0x288] ;  /* 0x0000a200ff0f7b82 */ /* 0x000e620000000800 */
[----:B------:R-:W-:Y:S01]  /*1f30*/  UISETP.GE.U32.AND UP1, UPT, UR44, 0x3, UPT ;  /* 0x000000032c00788c */ /* 0x000fe2000bf26070 */
[----:B------:R-:W-:Y:S01]  /*1f40*/  IMAD.SHL.U32 R8, R158, 0x2, RZ ;  /* 0x000000029e087824 */ /* 0x000fe200078e00ff */
[----:B------:R-:W-:Y:S02]  /*1f50*/  UISETP.GT.U32.AND UP0, UPT, UR39, 0x2, UPT ;  /* 0x000000022700788c */ /* 0x000fe4000bf04070 */
[----:B------:R-:W-:Y:S02]  /*1f60*/  UIMAD.WIDE.U32 UR4, UR39, -0x55555555, URZ ;  /* 0xaaaaaaab270478a5 */ /* 0x000fe4000f8e003f */
[----:B------:R-:W-:Y:S01]  /*1f70*/  UISETP.LT.U32.AND UP0, UPT, UR44, 0x3, UP0 ;  /* 0x000000032c00788c */ /* 0x000fe20008701070 */
[----:B------:R-:W2:Y:S01]  /*1f80*/  SYNCS.PHASECHK.TRANS64.TRYWAIT P0, [R159+UR42+0x10], R0 ;  /* 0x000010009f0075a7 */ /* 0x000ea2000800016a */
[----:B------:R-:W-:Y:S01]  /*1f90*/  USHF.R.U32.HI UR4, URZ, 0x1, UR5 ;  /* 0x000000013f047899 */ /* 0x000fe20008011605 */
[----:B------:R-:W-:Y:S01]  /*1fa0*/  SHF.R.S32.HI R9, RZ, 0x1f, R8 ;  /* 0x0000001fff097819 */ /* 0x000fe20000011408 */
[----:B------:R-:W-:-:S02]  /*1fb0*/  USEL UR6, URZ, 0x1, !UP0 ;  /* 0x000000013f067887 */ /* 0x000fc4000c000000 */
[----:B------:R-:W-:Y:S02]  /*1fc0*/  UIMAD UR39, UR4, -0x3, UR39 ;  /* 0xfffffffd042778a4 */ /* 0x000fe4000f8e0227 */
[----:B------:R-:W-:-:S04]  /*1fd0*/  ULOP3.LUT UR38, UR38, UR6, URZ, 0x3c, !UPT ;  /* 0x0000000626267292 */ /* 0x000fc8000f8e3c3f */
[----:B------:R-:W-:Y:S01]  /*1fe0*/  @UP1 ULOP3.LUT UR38, UR38, 0x1, UR4, 0x78, !UPT ;  /* 0x0000000126261892 */ /* 0x000fe2000f8e7804 */
[----:B-12---:R-:W-:Y:S11]  /*1ff0*/  @!P0 BRA `(.L_x_35) ;  /* 0x00000094005c8947 */ /* 0x006ff60003800000 */
.L_x_316:
[----:B------:R-:W-:Y:S01]  /*2000*/  IMAD.SHL.U32 R14, R19, 0x40, RZ ;  /* 0x00000040130e7824 */ /* 0x000fe200078e00ff */
[----:B------:R-:W-:Y:S01]  /*2010*/  ULDC UR6, c[0x0][0x284] ;  /* 0x0000a10000067ab9 */ /* 0x000fe20000000800 */
[----:B0-----:R-:W-:Y:S01]  /*2020*/  IMAD.SHL.U32 R12, R22, 0x100, RZ ;  /* 0x00000100160c7824 */ /* 0x001fe200078e00ff */
[----:B------:R-:W-:Y:S01]  /*2030*/  SHF.R.S32.HI R165, RZ, 0x1f, R2 ;  /* 0x0000001fffa57819 */ /* 0x000fe20000011402 */
[----:B------:R-:W-:Y:S01]  /*2040*/  ULDC.64 UR4, c[0x0][0x5d0] ;  /* 0x0001740000047ab9 */ /* 0x000fe20000000a00 */
[----:B------:R-:W-:Y:S01]  /*2050*/  ISETP.GE.AND P0, PT, R14, UR6, PT ;  /* 0x000000060e007c0c */ /* 0x000fe2000bf06270 */
[----:B------:R-:W-:Y:S01]  /*2060*/  IMAD.WIDE.U32 R4, R2, UR4, R8 ;  /* 0x0000000402047c25 */ /* 0x000fe2000f8e0008 */
[----:B------:R-:W-:Y:S02]  /*2070*/  SHF.R.S32.HI R13, RZ, 0x1f, R12 ;  /* 0x0000001fff0d7819 */ /* 0x000fe4000001140c */
[C---:B------:R-:W-:Y:S01]  /*2080*/  ISETP.GE.OR P0, PT, R12.reuse, R15, P0 ;  /* 0x0000000f0c00720c */ /* 0x040fe20000706670 */
[----:B------:R-:W-:Y:S01]  /*2090*/  IMAD R3, R165, UR4, RZ ;  /* 0x00000004a5037c24 */ /* 0x000fe2000f8e02ff */
[----:B------:R-:W-:-:S03]  /*20a0*/  IADD3 R6, P1, R12, R4, RZ ;  /* 0x000000040c067210 */ /* 0x000fc60007f3e0ff */
[----:B------:R-:W-:-:S05]  /*20b0*/  IMAD R3, R2, UR5, R3 ;  /* 0x0000000502037c24 */ /* 0x000fca000f8e0203 */
[----:B------:R-:W-:-:S03]  /*20c0*/  IADD3.X R7, R13, R5, R3, P1, !PT ;  /* 0x000000050d077210 */ /* 0x000fc60000ffe403 */
[----:B------:R-:W-:Y:S05]  /*20d0*/  @P0 BRA `(.L_x_36) ;  /* 0x0000007c00040947 */ /* 0x000fea0003800000 */
[----:B------:R-:W0:Y:S01]  /*20e0*/  LDC.64 R10, c[0x0][0x5c8] ;  /* 0x00017200ff0a7b82 */ /* 0x000e220000000a00 */
[----:B-----5:R-:W-:Y:S01]  /*20f0*/  FSETP.NEU.AND P0, PT, R155, RZ, PT ;  /* 0x000000ff9b00720b */ /* 0x020fe20003f0d000 */
[----:B------:R-:W-:Y:S01]  /*2100*/  IMAD R3, R158, -0x2, R15 ;  /* 0xfffffffe9e037824 */ /* 0x000fe200078e020f */
[----:B------:R-:W-:Y:S01]  /*2110*/  BSSY B0, `(.L_x_36) ;  /* 0x00007bd000007945 */ /* 0x000fe20003800000 */
[----:B------:R-:W-:-:S04]  /*2120*/  IMAD.WIDE R166, R19, 0x40, R156 ;  /* 0x0000004013a67825 */ /* 0x000fc800078e029c */
[----:B-1----:R-:W-:Y:S02]  /*2130*/  IMAD.IADD R0, R3, 0x1, -R12 ;  /* 0x0000000103007824 */ /* 0x002fe400078e0a0c */
[----:B------:R-:W-:-:S03]  /*2140*/  IMAD.IADD R3, R163, 0x1, -R14 ;  /* 0x00000001a3037824 */ /* 0x000fc600078e0a0e */
[----:B------:R-:W-:-:S04]  /*2150*/  ISETP.GT.AND P2, PT, R0, RZ, PT ;  /* 0x000000ff0000720c */ /* 0x000fc80003f44270 */
[----:B------:R-:W-:Y:S01]  /*2160*/  ISETP.GT.AND P1, PT, R3, RZ, P2 ;  /* 0x000000ff0300720c */ /* 0x000fe20001724270 */
[-C--:B0-----:R-:W-:Y:S02]  /*2170*/  IMAD R4, R167, R10.reuse, RZ ;  /* 0x0000000aa7047224 */ /* 0x081fe400078e02ff */
[----:B------:R-:W-:-:S04]  /*2180*/  IMAD.WIDE.U32 R6, R166, R10, R6 ;  /* 0x0000000aa6067225 */ /* 0x000fc800078e0006 */
[----:B------:R-:W-:-:S04]  /*2190*/  IMAD R5, R166, R11, R4 ;  /* 0x0000000ba6057224 */ /* 0x000fc800078e0204 */
[----:B------:R-:W-:Y:S01]  /*21a0*/  IMAD.IADD R179, R7, 0x1, R5 ;  /* 0x0000000107b37824 */ /* 0x000fe200078e0205 */
[----:B------:R-:W-:Y:S06]  /*21b0*/  @!P0 BRA `(.L_x_37) ;  /* 0x0000005400988947 */ /* 0x000fec0003800000 */
[----:B------:R-:W0:Y:S01]  /*21c0*/  LDC.64 R20, c[0x0][0x5b8] ;  /* 0x00016e00ff147b82 */ /* 0x000e220000000a00 */
[----:B------:R-:W-:-:S07]  /*21d0*/  ULDC.64 UR4, c[0x0][0x5c0] ;  /* 0x0001700000047ab9 */ /* 0x000fce0000000a00 */
[----:B------:R-:W1:Y:S08]  /*21e0*/  LDC.64 R168, c[0x0][0x5b0] ;  /* 0x00016c00ffa87b82 */ /* 0x000e700000000a00 */
[----:B------:R-:W2:Y:S01]  /*21f0*/  LDC.64 R14, c[0x0][0x5a8] ;  /* 0x00016a00ff0e7b82 */ /* 0x000ea20000000a00 */
[-C--:B0-----:R-:W-:Y:S02]  /*2200*/  IMAD R7, R165, R20.reuse, RZ ;  /* 0x00000014a5077224 */ /* 0x081fe400078e02ff */
[----:B------:R-:W-:-:S04]  /*2210*/  IMAD.WIDE.U32 R4, R2, R20, R8 ;  /* 0x0000001402047225 */ /* 0x000fc800078e0008 */
[----:B------:R-:W-:Y:S01]  /*2220*/  IMAD R177, R2, R21, R7 ;  /* 0x0000001502b17224 */ /* 0x000fe200078e0207 */
[----:B------:R-:W-:Y:S01]  /*2230*/  IADD3 R164, P0, R12, R4, RZ ;  /* 0x000000040ca47210 */ /* 0x000fe20007f1e0ff */
[----:B-1----:R-:W-:-:S03]  /*2240*/  IMAD R4, R167, R168, RZ ;  /* 0x000000a8a7047224 */ /* 0x002fc600078e02ff */
[----:B------:R-:W-:Y:S01]  /*2250*/  IADD3.X R165, R13, R5, R177, P0, !PT ;  /* 0x000000050da57210 */ /* 0x000fe200007fe4b1 */
[C---:B------:R-:W-:Y:S02]  /*2260*/  IMAD R21, R166.reuse, R169, R4 ;  /* 0x000000a9a6157224 */ /* 0x040fe400078e0204 */
[----:B------:R-:W-:-:S04]  /*2270*/  IMAD.WIDE.U32 R4, R166, R168, R164 ;  /* 0x000000a8a6047225 */ /* 0x000fc800078e00a4 */
[----:B------:R-:W-:Y:S01]  /*2280*/  IMAD.IADD R5, R5, 0x1, R21 ;  /* 0x0000000105057824 */ /* 0x000fe200078e0215 */
[----:B--2---:R-:W-:-:S04]  /*2290*/  LEA R170, P0, R4, R14, 0x1 ;  /* 0x0000000e04aa7211 */ /* 0x004fc800078008ff */
[----:B------:R-:W-:-:S05]  /*22a0*/  LEA.HI.X R171, R4, R15, R5, 0x1, P0 ;  /* 0x0000000f04ab7211 */ /* 0x000fca00000f0c05 */
[----:B------:R0:W2:Y:S01]  /*22b0*/  @P1 LDG.E.LTC128B.U16 R19, desc[UR36][R170.64] ;  /* 0x00000024aa131981 */ /* 0x0000a2000c1e1520 */
[----:B------:R-:W-:Y:S01]  /*22c0*/  IMAD.WIDE.U32 R4, R166, R168, R12 ;  /* 0x000000a8a6047225 */ /* 0x000fe200078e000c */
[----:B------:R-:W-:Y:S02]  /*22d0*/  BSSY B1, `(.L_x_38) ;  /* 0x0000014000017945 */ /* 0x000fe40003800000 */
[----:B------:R-:W-:-:S04]  /*22e0*/  IADD3 R172, P0, R8, R4, RZ ;  /* 0x0000000408ac7210 */ /* 0x000fc80007f1e0ff */
[----:B------:R-:W-:Y:S01]  /*22f0*/  IADD3.X R173, R9, R21, R5, P0, !PT ;  /* 0x0000001509ad7210 */ /* 0x000fe200007fe405 */
[C---:B0-----:R-:W-:Y:S01]  /*2300*/  IMAD.SHL.U32 R170, R168.reuse, 0x8, RZ ;  /* 0x00000008a8aa7824 */ /* 0x041fe200078e00ff */
[----:B------:R-:W-:Y:S01]  /*2310*/  SHF.L.U64.HI R171, R168, 0x3, R169 ;  /* 0x00000003a8ab7819 */ /* 0x000fe200000102a9 */
[----:B------:R-:W-:-:S04]  /*2320*/  IMAD.WIDE.U32 R172, R2, R20, R172 ;  /* 0x0000001402ac7225 */ /* 0x000fc800078e00ac */
[----:B------:R-:W-:Y:S02]  /*2330*/  IMAD.IADD R7, R177, 0x1, R173 ;  /* 0x00000001b1077824 */ /* 0x000fe400078e02ad */
[----:B--2---:R-:W-:-:S04]  /*2340*/  IMAD.U32 R4, R19, 0x10000, RZ ;  /* 0x0001000013047824 */ /* 0x004fc800078e00ff */
[----:B------:R-:W-:Y:S01]  /*2350*/  FMUL R5, R4, R155 ;  /* 0x0000009b04057220 */ /* 0x000fe20000400000 */
[----:B------:R-:W-:-:S03]  /*2360*/  LEA R4, P0, R6, UR4, 0x1 ;  /* 0x0000000406047c11 */ /* 0x000fc6000f8008ff */
[----:B------:R-:W-:Y:S01]  /*2370*/  FFMA R24, R24, R154, R5 ;  /* 0x0000009a18187223 */ /* 0x000fe20000000005 */
[----:B------:R-:W-:Y:S02]  /*2380*/  LEA.HI.X R5, R6, UR5, R179, 0x1, P0 ;  /* 0x0000000506057c11 */ /* 0x000fe400080f0cb3 */
[----:B------:R-:W-:Y:S02]  /*2390*/  ISETP.GT.AND P0, PT, R0, 0x1, PT ;  /* 0x000000010000780c */ /* 0x000fe40003f04270 */
[----:B------:R-:W-:Y:S02]  /*23a0*/  F2FP.BF16.F32.PACK_AB R24, RZ, R24 ;  /* 0x00000018ff18723e */ /* 0x000fe400000010ff */
[----:B------:R-:W-:Y:S02]  /*23b0*/  ISETP.GT.AND P3, PT, R3, RZ, P0 ;  /* 0x000000ff0300720c */ /* 0x000fe40000764270 */
[C---:B------:R-:W-:Y:S01]  /*23c0*/  LEA R6, P4, R172.reuse, R14, 0x1 ;  /* 0x0000000eac067211 */ /* 0x040fe200078808ff */
[----:B------:R0:W-:Y:S03]  /*23d0*/  @P1 STG.E.U16 desc[UR36][R4.64], R24 ;  /* 0x0000001804001986 */ /* 0x0001e6000c101524 */
[----:B------:R-:W-:-:S07]  /*23e0*/  LEA.HI.X R7, R172, R15, R7, 0x1, P4 ;  /* 0x0000000fac077211 */ /* 0x000fce00020f0c07 */
[----:B------:R-:W-:Y:S05]  /*23f0*/  @!P3 BRA `(.L_x_39) ;  /* 0x000000000004b947 */ /* 0x000fea0003800000 */
[----:B------:R1:W5:Y:S02]  /*2400*/  LDG.E.LTC128B.U16 R19, desc[UR36][R6.64+0x2] ;  /* 0x0000022406137981 */ /* 0x000364000c1e1520 */
.L_x_39:
[----:B------:R-:W-:Y:S05]  /*2410*/  BSYNC B1 ;  /* 0x0000000000017941 */ /* 0x000fea0003800000 */
.L_x_38:
[----:B------:R-:W-:Y:S01]  /*2420*/  IMAD.WIDE.U32 R170, R166, R168, R170 ;  /* 0x000000a8a6aa7225 */ /* 0x000fe200078e00aa */
[----:B------:R-:W-:-:S03]  /*2430*/  ISETP.GT.AND P2, PT, R3, 0x8, P2 ;  /* 0x000000080300780c */ /* 0x000fc60001744270 */
[----:B-----5:R-:W-:Y:S02]  /*2440*/  IMAD.U32 R22, R19, 0x10000, RZ ;  /* 0x0001000013167824 */ /* 0x020fe400078e00ff */
[----:B------:R-:W-:Y:S01]  /*2450*/  IMAD.IADD R167, R21, 0x1, R171 ;  /* 0x0000000115a77824 */ /* 0x000fe200078e02ab */
[----:B------:R-:W-:Y:S01]  /*2460*/  IADD3 R21, P1, R164, R170, RZ ;  /* 0x000000aaa4157210 */ /* 0x000fe20007f3e0ff */
[----:B------:R-:W-:-:S04]  /*2470*/  FMUL R22, R22, R155 ;  /* 0x0000009b16167220 */ /* 0x000fc80000400000 */
[----:B------:R-:W-:Y:S01]  /*2480*/  FFMA R22, R25, R154, R22 ;  /* 0x0000009a19167223 */ /* 0x000fe20000000016 */
[----:B------:R-:W-:Y:S01]  /*2490*/  IMAD.X R164, R167, 0x1, R165, P1 ;  /* 0x00000001a7a47824 */ /* 0x000fe200008e06a5 */
[----:B0-----:R-:W-:-:S03]  /*24a0*/  LEA R24, P1, R21, R14, 0x1 ;  /* 0x0000000e15187211 */ /* 0x001fc600078208ff */
[----:B------:R-:W-:Y:S02]  /*24b0*/  F2FP.BF16.F32.PACK_AB R22, RZ, R22 ;  /* 0x00000016ff16723e */ /* 0x000fe400000010ff */
[----:B------:R-:W-:-:S03]  /*24c0*/  LEA.HI.X R25, R21, R15, R164, 0x1, P1 ;  /* 0x0000000f15197211 */ /* 0x000fc600008f0ca4 */
[----:B------:R0:W-:Y:S04]  /*24d0*/  @P3 STG.E.U16 desc[UR36][R4.64+0x2], R22 ;  /* 0x0000021604003986 */ /* 0x0001e8000c101524 */
[----:B------:R-:W2:Y:S01]  /*24e0*/  @P2 LDG.E.LTC128B.U16 R19, desc[UR36][R24.64] ;  /* 0x0000002418132981 */ /* 0x000ea2000c1e1520 */
[----:B------:R-:W-:Y:S01]  /*24f0*/  IADD3 R8, P1, P3, R8, R170, R12 ;  /* 0x000000aa08087210 */ /* 0x000fe20007b3e00c */
[----:B------:R-:W-:Y:S01]  /*2500*/  BSSY B1, `(.L_x_40) ;  /* 0x0000011000017945 */ /* 0x000fe20003800000 */
[C---:B------:R-:W-:Y:S02]  /*2510*/  SHF.L.U64.HI R11, R10.reuse, 0x4, R11 ;  /* 0x000000040a0b7819 */ /* 0x040fe4000001020b */
[----:B------:R-:W-:Y:S02]  /*2520*/  IADD3.X R9, R9, R167, R13, P1, P3 ;  /* 0x000000a709097210 */ /* 0x000fe40000fe640d */
[----:B------:R-:W-:-:S02]  /*2530*/  LEA R10, P1, R10, R4, 0x4 ;  /* 0x000000040a0a7211 */ /* 0x000fc400078220ff */
[----:B------:R-:W-:Y:S01]  /*2540*/  ISETP.GT.AND P0, PT, R3, 0x8, P0 ;  /* 0x000000080300780c */ /* 0x000fe20000704270 */
[----:B------:R-:W-:-:S04]  /*2550*/  IMAD.WIDE.U32 R20, R2, R20, R8 ;  /* 0x0000001402147225 */ /* 0x000fc800078e0008 */
[----:B------:R-:W-:Y:S01]  /*2560*/  IMAD.X R11, R11, 0x1, R5, P1 ;  /* 0x000000010b0b7824 */ /* 0x000fe200008e0605 */
[----:B------:R-:W-:Y:S01]  /*2570*/  LEA R8, P3, R20, R14, 0x1 ;  /* 0x0000000e14087211 */ /* 0x000fe200078608ff */
[----:B------:R-:W-:-:S05]  /*2580*/  IMAD.IADD R2, R177, 0x1, R21 ;  /* 0x00000001b1027824 */ /* 0x000fca00078e0215 */
[----:B------:R-:W-:Y:S01]  /*2590*/  LEA.HI.X R9, R20, R15, R2, 0x1, P3 ;  /* 0x0000000f14097211 */ /* 0x000fe200018f0c02 */
[----:B--2---:R-:W-:-:S04]  /*25a0*/  IMAD.U32 R12, R19, 0x10000, RZ ;  /* 0x00010000130c7824 */ /* 0x004fc800078e00ff */
[----:B------:R-:W-:-:S04]  /*25b0*/  FMUL R13, R12, R155 ;  /* 0x0000009b0c0d7220 */ /* 0x000fc80000400000 */
[----:B------:R-:W-:-:S05]  /*25c0*/  FFMA R13, R26, R154, R13 ;  /* 0x0000009a1a0d7223 */ /* 0x000fca000000000d */
[----:B------:R-:W-:-:S05]  /*25d0*/  F2FP.BF16.F32.PACK_AB R13, RZ, R13 ;  /* 0x0000000dff0d723e */ /* 0x000fca00000010ff */
[----:B------:R0:W-:Y:S01]  /*25e0*/  @P2 STG.E.U16 desc[UR36][R10.64], R13 ;  /* 0x0000000d0a002986 */ /* 0x0001e2000c101524 */
[----:B------:R-:W-:Y:S05]  /*25f0*/  @!P0 BRA `(.L_x_41) ;  /* 0x0000000000048947 */ /* 0x000fea0003800000 */
[----:B------:R2:W5:Y:S02]  /*2600*/  LDG.E.LTC128B.U16 R19, desc[UR36][R8.64+0x2] ;  /* 0x0000022408137981 */ /* 0x000564000c1e1520 */
.L_x_41:
[----:B------:R-:W-:Y:S05]  /*2610*/  BSYNC B1 ;  /* 0x0000000000017941 */ /* 0x000fea0003800000 */
.L_x_40:
[----:B-----5:R-:W-:Y:S01]  /*2620*/  IMAD.U32 R2, R19, 0x10000, RZ ;  /* 0x0001000013027824 */ /* 0x020fe200078e00ff */
[----:B------:R-:W-:Y:S01]  /*2630*/  ISETP.GT.AND P1, PT, R0, 0x8, PT ;  /* 0x000000080000780c */ /* 0x000fe20003f24270 */
[----:B------:R-:W-:Y:S02]  /*2640*/  BSSY B1, `(.L_x_42) ;  /* 0x0000008000017945 */ /* 0x000fe40003800000 */
[----:B------:R-:W-:Y:S01]  /*2650*/  FMUL R2, R2, R155 ;  /* 0x0000009b02027220 */ /* 0x000fe20000400000 */
[----:B------:R-:W-:-:S03]  /*2660*/  ISETP.GT.AND P2, PT, R3, RZ, P1 ;  /* 0x000000ff0300720c */ /* 0x000fc60000f44270 */
[----:B------:R-:W-:-:S05]  /*2670*/  FFMA R2, R27, R154, R2 ;  /* 0x0000009a1b027223 */ /* 0x000fca0000000002 */
[----:B------:R-:W-:-:S05]  /*2680*/  F2FP.BF16.F32.PACK_AB R2, RZ, R2 ;  /* 0x00000002ff02723e */ /* 0x000fca00000010ff */
[----:B------:R3:W-:Y:S01]  /*2690*/  @P0 STG.E.U16 desc[UR36][R10.64+0x2], R2 ;  /* 0x000002020a000986 */ /* 0x0007e2000c101524 */
[----:B------:R-:W-:Y:S05]  /*26a0*/  @!P2 BRA `(.L_x_43) ;  /* 0x000000000004a947 */ /* 0x000fea0003800000 */
[----:B------:R4:W5:Y:S02]  /*26b0*/  LDG.E.LTC128B.U16 R19, desc[UR36][R6.64+0x10] ;  /* 0x0000102406137981 */ /* 0x000964000c1e1520 */
.L_x_43:
[----:B------:R-:W-:Y:S05]  /*26c0*/  BSYNC B1 ;  /* 0x0000000000017941 */ /* 0x000fea0003800000 */
.L_x_42:
[----:B---3-5:R-:W-:Y:S01]  /*26d0*/  IMAD.U32 R2, R19, 0x10000, RZ ;  /* 0x0001000013027824 */ /* 0x028fe200078e00ff */
[----:B------:R-:W-:Y:S01]  /*26e0*/  ISETP.GT.AND P0, PT, R0, 0x9, PT ;  /* 0x000000090000780c */ /* 0x000fe20003f04270 */
[----:B------:R-:W-:Y:S02]  /*26f0*/  BSSY B1, `(.L_x_44) ;  /* 0x0000008000017945 */ /* 0x000fe40003800000 */
[----:B0-----:R-:W-:Y:S01]  /*2700*/  FMUL R13, R2, R155 ;  /* 0x0000009b020d7220 */ /* 0x001fe20000400000 */
[----:B------:R-:W-:-:S03]  /*2710*/  ISETP.GT.AND P3, PT, R3, RZ, P0 ;  /* 0x000000ff0300720c */ /* 0x000fc60000764270 */
[----:B------:R-:W-:-:S05]  /*2720*/  FFMA R13, R28, R154, R13 ;  /* 0x0000009a1c0d7223 */ /* 0x000fca000000000d */
[----:B------:R-:W-:-:S05]  /*2730*/  F2FP.BF16.F32.PACK_AB R13, RZ, R13 ;  /* 0x0000000dff0d723e */ /* 0x000fca00000010ff */
[----:B------:R0:W-:Y:S01]  /*2740*/  @P2 STG.E.U16 desc[UR36][R4.64+0x10], R13 ;  /* 0x0000100d04002986 */ /* 0x0001e2000c101524 */
[----:B------:R-:W-:Y:S05]  /*2750*/  @!P3 BRA `(.L_x_45) ;  /* 0x000000000004b947 */ /* 0x000fea0003800000 */
[----:B------:R3:W5:Y:S02]  /*2760*/  LDG.E.LTC128B.U16 R19, desc[UR36][R6.64+0x12] ;  /* 0x0000122406137981 */ /* 0x000764000c1e1520 */
.L_x_45:
[----:B------:R-:W-:Y:S05]  /*2770*/  BSYNC B1 ;  /* 0x0000000000017941 */ /* 0x000fea0003800000 */
.L_x_44:
[----:B-----5:R-:W-:Y:S01]  /*2780*/  IMAD.U32 R2, R19, 0x10000, RZ ;  /* 0x0001000013027824 */ /* 0x020fe200078e00ff */
[----:B------:R-:W-:Y:S01]  /*2790*/  ISETP.GT.AND P1, PT, R3, 0x8, P1 ;  /* 0x000000080300780c */ /* 0x000fe20000f24270 */
[----:B------:R-:W-:Y:S02]  /*27a0*/  BSSY B1, `(.L_x_46) ;  /* 0x0000007000017945 */ /* 0x000fe40003800000 */
[----:B------:R-:W-:-:S04]  /*27b0*/  FMUL R2, R2, R155 ;  /* 0x0000009b02027220 */ /* 0x000fc80000400000 */
[----:B------:R-:W-:-:S05]  /*27c0*/  FFMA R2, R29, R154, R2 ;  /* 0x0000009a1d027223 */ /* 0x000fca0000000002 */
[----:B------:R-:W-:-:S05]  /*27d0*/  F2FP.BF16.F32.PACK_AB R2, RZ, R2 ;  /* 0x00000002ff02723e */ /* 0x000fca00000010ff */
[----:B------:R0:W-:Y:S01]  /*27e0*/  @P3 STG.E.U16 desc[UR36][R4.64+0x12], R2 ;  /* 0x0000120204003986 */ /* 0x0001e2000c101524 */
[----:B------:R-:W-:Y:S05]  /*27f0*/  @!P1 BRA `(.L_x_47) ;  /* 0x0000000000049947 */ /* 0x000fea0003800000 */
[----:B------:R0:W5:Y:S02]  /*2800*/  LDG.E.LTC128B.U16 R19, desc[UR36][R8.64+0x10] ;  /* 0x0000102408137981 */ /* 0x000164000c1e1520 */
.L_x_47:
[----:B------:R-:W-:Y:S05]  /*2810*/  BSYNC B1 ;  /* 0x0000000000017941 */ /* 0x000fea0003800000 */
.L_x_46:
[----:B0----5:R-:W-:Y:S01]  /*2820*/  IMAD.U32 R2, R19, 0x10000, RZ ;  /* 0x0001000013027824 */ /* 0x021fe200078e00ff */
        /* <DEDUP_REMOVED lines=8> */
.L_x_49:
[----:B------:R-:W-:Y:S05]  /*28b0*/  BSYNC B1 ;  /* 0x0000000000017941 */ /* 0x000fea0003800000 */
.L_x_48:
        /* <DEDUP_REMOVED lines=10> */
.L_x_51:
[----:B------:R-:W-:Y:S05]  /*2960*/  BSYNC B1 ;  /* 0x0000000000017941 */ /* 0x000fea0003800000 */
.L_x_50:
[----:B0----5:R-:W-:Y:S01]  /*2970*/  IMAD.U32 R2, R19, 0x10000, RZ ;  /* 0x0001000013027824 */ /* 0x021fe200078e00ff */
        /* <DEDUP_REMOVED lines=9> */
.L_x_53:
[----:B------:R-:W-:Y:S05]  /*2a10*/  BSYNC B1 ;  /* 0x0000000000017941 */ /* 0x000fea0003800000 */
.L_x_52:
        /* <DEDUP_REMOVED lines=9> */
.L_x_55:
[----:B------:R-:W-:Y:S05]  /*2ab0*/  BSYNC B1 ;  /* 0x0000000000017941 */ /* 0x000fea0003800000 */
.L_x_54:
        /* <DEDUP_REMOVED lines=9> */
.L_x_57:
[----:B------:R-:W-:Y:S05]  /*2b50*/  BSYNC B1 ;  /* 0x0000000000017941 */ /* 0x000fea0003800000 */
.L_x_56:
        /* <DEDUP_REMOVED lines=10> */
.L_x_59:
[----:B------:R-:W-:Y:S05]  /*2c00*/  BSYNC B1 ;  /* 0x0000000000017941 */ /* 0x000fea0003800000 */
.L_x_58:
        /* <DEDUP_REMOVED lines=10> */
.L_x_61:
[----:B------:R-:W-:Y:S05]  /*2cb0*/  BSYNC B1 ;  /* 0x0000000000017941 */ /* 0x000fea0003800000 */
.L_x_60:
        /* <DEDUP_REMOVED lines=9> */
.L_x_63:
[----:B------:R-:W-:Y:S05]  /*2d50*/  BSYNC B1 ;  /* 0x0000000000017941 */ /* 0x000fea0003800000 */
.L_x_62:
        /* <DEDUP_REMOVED lines=9> */
.L_x_65:
[----:B------:R-:W-:Y:S05]  /*2df0*/  BSYNC B1 ;  /* 0x0000000000017941 */ /* 0x000fea0003800000 */
.L_x_64:
        /* <DEDUP_REMOVED lines=10> */
.L_x_67:
[----:B------:R-:W-:Y:S05]  /*2ea0*/  BSYNC B1 ;  /* 0x0000000000017941 */ /* 0x000fea0003800000 */
.L_x_66:
        /* <DEDUP_REMOVED lines=10> */
.L_x_69:
[----:B------:R-:W-:Y:S05]  /*2f50*/  BSYNC B1 ;  /* 0x0000000000017941 */ /* 0x000fea0003800000 */
.L_x_68:
        /* <DEDUP_REMOVED lines=9> */
.L_x_71:
[----:B------:R-:W-:Y:S05]  /*2ff0*/  BSYNC B1 ;  /* 0x0000000000017941 */ /* 0x000fea0003800000 */
.L_x_70:
        /* <DEDUP_REMOVED lines=9> */
.L_x_73:
[----:B------:R-:W-:Y:S05]  /*3090*/  BSYNC B1 ;  /* 0x0000000000017941 */ /* 0x000fea0003800000 */
.L_x_72:
        /* <DEDUP_REMOVED lines=10> */
.L_x_75:
[----:B------:R-:W-:Y:S05]  /*3140*/  BSYNC B1 ;  /* 0x0000000000017941 */ /* 0x000fea0003800000 */
.L_x_74:
        /* <DEDUP_REMOVED lines=10> */
.L_x_77:
[----:B------:R-:W-:Y:S05]  /*31f0*/  BSYNC B1 ;  /* 0x0000000000017941 */ /* 0x000fea0003800000 */
.L_x_76:
        /* <DEDUP_REMOVED lines=9> */
.L_x_79:
[----:B------:R-:W-:Y:S05]  /*3290*/  BSYNC B1 ;  /* 0x0000000000017941 */ /* 0x000fea0003800000 */
.L_x_78:
        /* <DEDUP_REMOVED lines=9> */
.L_x_81:
[----:B------:R-:W-:Y:S05]  /*3330*/  BSYNC B1 ;  /* 0x0000000000017941 */ /* 0x000fea0003800000 */
.L_x_80:
        /* <DEDUP_REMOVED lines=10> */
.L_x_83:
[----:B------:R-:W-:Y:S05]  /*33e0*/  BSYNC B1 ;  /* 0x0000000000017941 */ /* 0x000fea0003800000 */
.L_x_82:
        /* <DEDUP_REMOVED lines=10> */
.L_x_85:
[----:B------:R-:W-:Y:S05]  /*3490*/  BSYNC B1 ;  /* 0x0000000000017941 */ /* 0x000fea0003800000 */
.L_x_84:
        /* <DEDUP_REMOVED lines=9> */
.L_x_87:
[----:B------:R-:W-:Y:S05]  /*3530*/  BSYNC B1 ;  /* 0x0000000000017941 */ /* 0x000fea0003800000 */
.L_x_86:
        /* <DEDUP_REMOVED lines=9> */
.L_x_89:
[----:B------:R-:W-:Y:S05]  /*35d0*/  BSYNC B1 ;  /* 0x0000000000017941 */ /* 0x000fea0003800000 */
.L_x_88:
        /* <DEDUP_REMOVED lines=10> */
.L_x_91:
[----:B------:R-:W-:Y:S05]  /*3680*/  BSYNC B1 ;  /* 0x0000000000017941 */ /* 0x000fea0003800000 */
.L_x_90:
        /* <DEDUP_REMOVED lines=10> */
.L_x_93:
[----:B------:R-:W-:Y:S05]  /*3730*/  BSYNC B1 ;  /* 0x0000000000017941 */ /* 0x000fea0003800000 */
.L_x_92:
        /* <DEDUP_REMOVED lines=9> */
.L_x_95:
[----:B------:R-:W-:Y:S05]  /*37d0*/  BSYNC B1 ;  /* 0x0000000000017941 */ /* 0x000fea0003800000 */
.L_x_94:
        /* <DEDUP_REMOVED lines=9> */
.L_x_97:
[----:B------:R-:W-:Y:S05]  /*3870*/  BSYNC B1 ;  /* 0x0000000000017941 */ /* 0x000fea0003800000 */
.L_x_96:
        /* <DEDUP_REMOVED lines=10> */
.L_x_99:
[----:B------:R-:W-:Y:S05]  /*3920*/  BSYNC B1 ;  /* 0x0000000000017941 */ /* 0x000fea0003800000 */
.L_x_98:
        /* <DEDUP_REMOVED lines=10> */
.L_x_101:
[----:B------:R-:W-:Y:S05]  /*39d0*/  BSYNC B1 ;  /* 0x0000000000017941 */ /* 0x000fea0003800000 */
.L_x_100:
        /* <DEDUP_REMOVED lines=9> */
.L_x_103:
[----:B------:R-:W-:Y:S05]  /*3a70*/  BSYNC B1 ;  /* 0x0000000000017941 */ /* 0x000fea0003800000 */
.L_x_102:
        /* <DEDUP_REMOVED lines=9> */
.L_x_105:
[----:B------:R-:W-:Y:S05]  /*3b10*/  BSYNC B1 ;  /* 0x0000000000017941 */ /* 0x000fea0003800000 */
.L_x_104:
        /* <DEDUP_REMOVED lines=10> */
.L_x_107:
[----:B------:R-:W-:Y:S05]  /*3bc0*/  BSYNC B1 ;  /* 0x0000000000017941 */ /* 0x000fea0003800000 */
.L_x_106:
        /* <DEDUP_REMOVED lines=10> */
.L_x_109:
[----:B------:R-:W-:Y:S05]  /*3c70*/  BSYNC B1 ;  /* 0x0000000000017941 */ /* 0x000fea0003800000 */
.L_x_108:
        /* <DEDUP_REMOVED lines=9> */
.L_x_111:
[----:B------:R-:W-:Y:S05]  /*3d10*/  BSYNC B1 ;  /* 0x0000000000017941 */ /* 0x000fea0003800000 */
.L_x_110:
        /* <DEDUP_REMOVED lines=9> */
.L_x_113:
[----:B------:R-:W-:Y:S05]  /*3db0*/  BSYNC B1 ;  /* 0x0000000000017941 */ /* 0x000fea0003800000 */
.L_x_112:
        /* <DEDUP_REMOVED lines=10> */
.L_x_115:
[----:B------:R-:W-:Y:S05]  /*3e60*/  BSYNC B1 ;  /* 0x0000000000017941 */ /* 0x000fea0003800000 */
.L_x_114:
        /* <DEDUP_REMOVED lines=10> */
.L_x_117:
[----:B------:R-:W-:Y:S05]  /*3f10*/  BSYNC B1 ;  /* 0x0000000000017941 */ /* 0x000fea0003800000 */
.L_x_116:
        /* <DEDUP_REMOVED lines=9> */
.L_x_119:
[----:B------:R-:W-:Y:S05]  /*3fb0*/  BSYNC B1 ;  /* 0x0000000000017941 */ /* 0x000fea0003800000 */
.L_x_118:
        /* <DEDUP_REMOVED lines=9> */
.L_x_121:
[----:B------:R-:W-:Y:S05]  /*4050*/  BSYNC B1 ;  /* 0x0000000000017941 */ /* 0x000fea0003800000 */
.L_x_120:
        /* <DEDUP_REMOVED lines=10> */
.L_x_123:
[----:B------:R-:W-:Y:S05]  /*4100*/  BSYNC B1 ;  /* 0x0000000000017941 */ /* 0x000fea0003800000 */
.L_x_122:
        /* <DEDUP_REMOVED lines=10> */
.L_x_125:
[----:B------:R-:W-:Y:S05]  /*41b0*/  BSYNC B1 ;  /* 0x0000000000017941 */ /* 0x000fea0003800000 */
.L_x_124:
        /* <DEDUP_REMOVED lines=9> */
.L_x_127:
[----:B------:R-:W-:Y:S05]  /*4250*/  BSYNC B1 ;  /* 0x0000000000017941 */ /* 0x000fea0003800000 */
.L_x_126:
        /* <DEDUP_REMOVED lines=9> */
.L_x_129:
[----:B------:R-:W-:Y:S05]  /*42f0*/  BSYNC B1 ;  /* 0x0000000000017941 */ /* 0x000fea0003800000 */
.L_x_128:
        /* <DEDUP_REMOVED lines=10> */
.L_x_131:
[----:B------:R-:W-:Y:S05]  /*43a0*/  BSYNC B1 ;  /* 0x0000000000017941 */ /* 0x000fea0003800000 */
.L_x_130:
        /* <DEDUP_REMOVED lines=10> */
.L_x_133:
[----:B------:R-:W-:Y:S05]  /*4450*/  BSYNC B1 ;  /* 0x0000000000017941 */ /* 0x000fea0003800000 */
.L_x_132:
        /* <DEDUP_REMOVED lines=9> */
.L_x_135:
[----:B------:R-:W-:Y:S05]  /*44f0*/  BSYNC B1 ;  /* 0x0000000000017941 */ /* 0x000fea0003800000 */
.L_x_134:
        /* <DEDUP_REMOVED lines=9> */
.L_x_137:
[----:B------:R-:W-:Y:S05]  /*4590*/  BSYNC B1 ;  /* 0x0000000000017941 */ /* 0x000fea0003800000 */
.L_x_136:
        /* <DEDUP_REMOVED lines=10> */
.L_x_139:
[----:B------:R-:W-:Y:S05]  /*4640*/  BSYNC B1 ;  /* 0x0000000000017941 */ /* 0x000fea0003800000 */
.L_x_138:
        /* <DEDUP_REMOVED lines=10> */
.L_x_141:
[----:B------:R-:W-:Y:S05]  /*46f0*/  BSYNC B1 ;  /* 0x0000000000017941 */ /* 0x000fea0003800000 */
.L_x_140:
        /* <DEDUP_REMOVED lines=9> */
.L_x_143:
[----:B------:R-:W-:Y:S05]  /*4790*/  BSYNC B1 ;  /* 0x0000000000017941 */ /* 0x000fea0003800000 */
.L_x_142:
        /* <DEDUP_REMOVED lines=9> */
.L_x_145:
[----:B------:R-:W-:Y:S05]  /*4830*/  BSYNC B1 ;  /* 0x0000000000017941 */ /* 0x000fea0003800000 */
.L_x_144:
        /* <DEDUP_REMOVED lines=10> */
.L_x_147:
[----:B------:R-:W-:Y:S05]  /*48e0*/  BSYNC B1 ;  /* 0x0000000000017941 */ /* 0x000fea0003800000 */
.L_x_146:
        /* <DEDUP_REMOVED lines=10> */
.L_x_149:
[----:B------:R-:W-:Y:S05]  /*4990*/  BSYNC B1 ;  /* 0x0000000000017941 */ /* 0x000fea0003800000 */
.L_x_148:
        /* <DEDUP_REMOVED lines=9> */
.L_x_151:
[----:B------:R-:W-:Y:S05]  /*4a30*/  BSYNC B1 ;  /* 0x0000000000017941 */ /* 0x000fea0003800000 */
.L_x_150:
        /* <DEDUP_REMOVED lines=9> */
.L_x_153:
[----:B------:R-:W-:Y:S05]  /*4ad0*/  BSYNC B1 ;  /* 0x0000000000017941 */ /* 0x000fea0003800000 */
.L_x_152:
        /* <DEDUP_REMOVED lines=10> */
.L_x_155:
[----:B------:R-:W-:Y:S05]  /*4b80*/  BSYNC B1 ;  /* 0x0000000000017941 */ /* 0x000fea0003800000 */
.L_x_154:
        /* <DEDUP_REMOVED lines=10> */
.L_x_157:
[----:B------:R-:W-:Y:S05]  /*4c30*/  BSYNC B1 ;  /* 0x0000000000017941 */ /* 0x000fea0003800000 */
.L_x_156:
        /* <DEDUP_REMOVED lines=9> */
.L_x_159:
[----:B------:R-:W-:Y:S05]  /*4cd0*/  BSYNC B1 ;  /* 0x0000000000017941 */ /* 0x000fea0003800000 */
.L_x_158:
        /* <DEDUP_REMOVED lines=9> */
.L_x_161:
[----:B------:R-:W-:Y:S05]  /*4d70*/  BSYNC B1 ;  /* 0x0000000000017941 */ /* 0x000fea0003800000 */
.L_x_160:
        /* <DEDUP_REMOVED lines=10> */
.L_x_163:
[----:B------:R-:W-:Y:S05]  /*4e20*/  BSYNC B1 ;  /* 0x0000000000017941 */ /* 0x000fea0003800000 */
.L_x_162:
        /* <DEDUP_REMOVED lines=10> */
.L_x_165:
[----:B------:R-:W-:Y:S05]  /*4ed0*/  BSYNC B1 ;  /* 0x0000000000017941 */ /* 0x000fea0003800000 */
.L_x_164:
        /* <DEDUP_REMOVED lines=9> */
.L_x_167:
[----:B------:R-:W-:Y:S05]  /*4f70*/  BSYNC B1 ;  /* 0x0000000000017941 */ /* 0x000fea0003800000 */
.L_x_166:
        /* <DEDUP_REMOVED lines=9> */
.L_x_169:
[----:B------:R-:W-:Y:S05]  /*5010*/  BSYNC B1 ;  /* 0x0000000000017941 */ /* 0x000fea0003800000 */
.L_x_168:
        /* <DEDUP_REMOVED lines=10> */
.L_x_171:
[----:B------:R-:W-:Y:S05]  /*50c0*/  BSYNC B1 ;  /* 0x0000000000017941 */ /* 0x000fea0003800000 */
.L_x_170:
        /* <DEDUP_REMOVED lines=10> */
.L_x_173:
[----:B------:R-:W-:Y:S05]  /*5170*/  BSYNC B1 ;  /* 0x0000000000017941 */ /* 0x000fea0003800000 */
.L_x_172:
        /* <DEDUP_REMOVED lines=9> */
.L_x_175:
[----:B------:R-:W-:Y:S05]  /*5210*/  BSYNC B1 ;  /* 0x0000000000017941 */ /* 0x000fea0003800000 */
.L_x_174:
        /* <DEDUP_REMOVED lines=9> */
.L_x_177:
[----:B------:R-:W-:Y:S05]  /*52b0*/  BSYNC B1 ;  /* 0x0000000000017941 */ /* 0x000fea0003800000 */
.L_x_176:
        /* <DEDUP_REMOVED lines=10> */
.L_x_179:
[----:B------:R-:W-:Y:S05]  /*5360*/  BSYNC B1 ;  /* 0x0000000000017941 */ /* 0x000fea0003800000 */
.L_x_178:
        /* <DEDUP_REMOVED lines=10> */
.L_x_181:
[----:B------:R-:W-:Y:S05]  /*5410*/  BSYNC B1 ;  /* 0x0000000000017941 */ /* 0x000fea0003800000 */
.L_x_180:
        /* <DEDUP_REMOVED lines=9> */
.L_x_183:
[----:B------:R-:W-:Y:S05]  /*54b0*/  BSYNC B1 ;  /* 0x0000000000017941 */ /* 0x000fea0003800000 */
.L_x_182:
        /* <DEDUP_REMOVED lines=9> */
.L_x_185:
[----:B------:R-:W-:Y:S05]  /*5550*/  BSYNC B1 ;  /* 0x0000000000017941 */ /* 0x000fea0003800000 */
.L_x_184:
        /* <DEDUP_REMOVED lines=10> */
.L_x_187:
[----:B------:R-:W-:Y:S05]  /*5600*/  BSYNC B1 ;  /* 0x0000000000017941 */ /* 0x000fea0003800000 */
.L_x_186:
        /* <DEDUP_REMOVED lines=10> */
.L_x_189:
[----:B------:R-:W-:Y:S05]  /*56b0*/  BSYNC B1 ;  /* 0x0000000000017941 */ /* 0x000fea0003800000 */
.L_x_188:
        /* <DEDUP_REMOVED lines=9> */
.L_x_191:
[----:B------:R-:W-:Y:S05]  /*5750*/  BSYNC B1 ;  /* 0x0000000000017941 */ /* 0x000fea0003800000 */
.L_x_190:
        /* <DEDUP_REMOVED lines=9> */
.L_x_193:
[----:B------:R-:W-:Y:S05]  /*57f0*/  BSYNC B1 ;  /* 0x0000000000017941 */ /* 0x000fea0003800000 */
.L_x_192:
        /* <DEDUP_REMOVED lines=10> */
.L_x_195:
[----:B------:R-:W-:Y:S05]  /*58a0*/  BSYNC B1 ;  /* 0x0000000000017941 */ /* 0x000fea0003800000 */
.L_x_194:
        /* <DEDUP_REMOVED lines=10> */
.L_x_197:
[----:B------:R-:W-:Y:S05]  /*5950*/  BSYNC B1 ;  /* 0x0000000000017941 */ /* 0x000fea0003800000 */
.L_x_196:
        /* <DEDUP_REMOVED lines=9> */
.L_x_199:
[----:B------:R-:W-:Y:S05]  /*59f0*/  BSYNC B1 ;  /* 0x0000000000017941 */ /* 0x000fea0003800000 */
.L_x_198:
        /* <DEDUP_REMOVED lines=9> */
.L_x_201:
[----:B------:R-:W-:Y:S05]  /*5a90*/  BSYNC B1 ;  /* 0x0000000000017941 */ /* 0x000fea0003800000 */
.L_x_200:
        /* <DEDUP_REMOVED lines=10> */
.L_x_203:
[----:B------:R-:W-:Y:S05]  /*5b40*/  BSYNC B1 ;  /* 0x0000000000017941 */ /* 0x000fea0003800000 */
.L_x_202:
        /* <DEDUP_REMOVED lines=10> */
.L_x_205:
[----:B------:R-:W-:Y:S05]  /*5bf0*/  BSYNC B1 ;  /* 0x0000000000017941 */ /* 0x000fea0003800000 */
.L_x_204:
        /* <DEDUP_REMOVED lines=9> */
.L_x_207:
[----:B------:R-:W-:Y:S05]  /*5c90*/  BSYNC B1 ;  /* 0x0000000000017941 */ /* 0x000fea0003800000 */
.L_x_206:
        /* <DEDUP_REMOVED lines=9> */
.L_x_209:
[----:B------:R-:W-:Y:S05]  /*5d30*/  BSYNC B1 ;  /* 0x0000000000017941 */ /* 0x000fea0003800000 */
.L_x_208:
        /* <DEDUP_REMOVED lines=10> */
.L_x_211:
[----:B------:R-:W-:Y:S05]  /*5de0*/  BSYNC B1 ;  /* 0x0000000000017941 */ /* 0x000fea0003800000 */
.L_x_210:
        /* <DEDUP_REMOVED lines=10> */
.L_x_213:
[----:B------:R-:W-:Y:S05]  /*5e90*/  BSYNC B1 ;  /* 0x0000000000017941 */ /* 0x000fea0003800000 */
.L_x_212:
        /* <DEDUP_REMOVED lines=9> */
.L_x_215:
[----:B------:R-:W-:Y:S05]  /*5f30*/  BSYNC B1 ;  /* 0x0000000000017941 */ /* 0x000fea0003800000 */
.L_x_214:
        /* <DEDUP_REMOVED lines=9> */
.L_x_217:
[----:B------:R-:W-:Y:S05]  /*5fd0*/  BSYNC B1 ;  /* 0x0000000000017941 */ /* 0x000fea0003800000 */
.L_x_216:
        /* <DEDUP_REMOVED lines=10> */
.L_x_219:
[----:B------:R-:W-:Y:S05]  /*6080*/  BSYNC B1 ;  /* 0x0000000000017941 */ /* 0x000fea0003800000 */
.L_x_218:
        /* <DEDUP_REMOVED lines=10> */
.L_x_221:
[----:B------:R-:W-:Y:S05]  /*6130*/  BSYNC B1 ;  /* 0x0000000000017941 */ /* 0x000fea0003800000 */
.L_x_220:
        /* <DEDUP_REMOVED lines=9> */
.L_x_223:
[----:B------:R-:W-:Y:S05]  /*61d0*/  BSYNC B1 ;  /* 0x0000000000017941 */ /* 0x000fea0003800000 */
.L_x_222:
        /* <DEDUP_REMOVED lines=9> */
.L_x_225:
[----:B------:R-:W-:Y:S05]  /*6270*/  BSYNC B1 ;  /* 0x0000000000017941 */ /* 0x000fea0003800000 */
.L_x_224:
        /* <DEDUP_REMOVED lines=10> */
.L_x_227:
[----:B------:R-:W-:Y:S05]  /*6320*/  BSYNC B1 ;  /* 0x0000000000017941 */ /* 0x000fea0003800000 */
.L_x_226:
        /* <DEDUP_REMOVED lines=10> */
.L_x_229:
[----:B------:R-:W-:Y:S05]  /*63d0*/  BSYNC B1 ;  /* 0x0000000000017941 */ /* 0x000fea0003800000 */
.L_x_228:
        /* <DEDUP_REMOVED lines=9> */
.L_x_231:
[----:B------:R-:W-:Y:S05]  /*6470*/  BSYNC B1 ;  /* 0x0000000000017941 */ /* 0x000fea0003800000 */
.L_x_230:
        /* <DEDUP_REMOVED lines=9> */
.L_x_233:
[----:B------:R-:W-:Y:S05]  /*6510*/  BSYNC B1 ;  /* 0x0000000000017941 */ /* 0x000fea0003800000 */
.L_x_232:
        /* <DEDUP_REMOVED lines=10> */
.L_x_235:
[----:B------:R-:W-:Y:S05]  /*65c0*/  BSYNC B1 ;  /* 0x0000000000017941 */ /* 0x000fea0003800000 */
.L_x_234:
        /* <DEDUP_REMOVED lines=10> */
.L_x_237:
[----:B------:R-:W-:Y:S05]  /*6670*/  BSYNC B1 ;  /* 0x0000000000017941 */ /* 0x000fea0003800000 */
.L_x_236:
        /* <DEDUP_REMOVED lines=9> */
.L_x_239:
[----:B------:R-:W-:Y:S05]  /*6710*/  BSYNC B1 ;  /* 0x0000000000017941 */ /* 0x000fea0003800000 */
.L_x_238:
        /* <DEDUP_REMOVED lines=9> */
.L_x_241:
[----:B------:R-:W-:Y:S05]  /*67b0*/  BSYNC B1 ;  /* 0x0000000000017941 */ /* 0x000fea0003800000 */
.L_x_240:
        /* <DEDUP_REMOVED lines=10> */
.L_x_243:
[----:B------:R-:W-:Y:S05]  /*6860*/  BSYNC B1 ;  /* 0x0000000000017941 */ /* 0x000fea0003800000 */
.L_x_242:
        /* <DEDUP_REMOVED lines=10> */
.L_x_245:
[----:B------:R-:W-:Y:S05]  /*6910*/  BSYNC B1 ;  /* 0x0000000000017941 */ /* 0x000fea0003800000 */
.L_x_244:
        /* <DEDUP_REMOVED lines=9> */
.L_x_247:
[----:B------:R-:W-:Y:S05]  /*69b0*/  BSYNC B1 ;  /* 0x0000000000017941 */ /* 0x000fea0003800000 */
.L_x_246:
        /* <DEDUP_REMOVED lines=9> */
.L_x_249:
[----:B------:R-:W-:Y:S05]  /*6a50*/  BSYNC B1 ;  /* 0x0000000000017941 */ /* 0x000fea0003800000 */
.L_x_248:
        /* <DEDUP_REMOVED lines=10> */
.L_x_251:
[----:B------:R-:W-:Y:S05]  /*6b00*/  BSYNC B1 ;  /* 0x0000000000017941 */ /* 0x000fea0003800000 */
.L_x_250:
        /* <DEDUP_REMOVED lines=10> */
.L_x_253:
[----:B------:R-:W-:Y:S05]  /*6bb0*/  BSYNC B1 ;  /* 0x0000000000017941 */ /* 0x000fea0003800000 */
.L_x_252:
        /* <DEDUP_REMOVED lines=9> */
.L_x_255:
[----:B------:R-:W-:Y:S05]  /*6c50*/  BSYNC B1 ;  /* 0x0000000000017941 */ /* 0x000fea0003800000 */
.L_x_254:
        /* <DEDUP_REMOVED lines=9> */
.L_x_257:
[----:B------:R-:W-:Y:S05]  /*6cf0*/  BSYNC B1 ;  /* 0x0000000000017941 */ /* 0x000fea0003800000 */
.L_x_256:
        /* <DEDUP_REMOVED lines=10> */
.L_x_259:
[----:B------:R-:W-:Y:S05]  /*6da0*/  BSYNC B1 ;  /* 0x0000000000017941 */ /* 0x000fea0003800000 */
.L_x_258:
        /* <DEDUP_REMOVED lines=10> */
.L_x_261:
[----:B------:R-:W-:Y:S05]  /*6e50*/  BSYNC B1 ;  /* 0x0000000000017941 */ /* 0x000fea0003800000 */
.L_x_260:
        /* <DEDUP_REMOVED lines=9> */
.L_x_263:
[----:B------:R-:W-:Y:S05]  /*6ef0*/  BSYNC B1 ;  /* 0x0000000000017941 */ /* 0x000fea0003800000 */
.L_x_262:
        /* <DEDUP_REMOVED lines=9> */
.L_x_265:
[----:B------:R-:W-:Y:S05]  /*6f90*/  BSYNC B1 ;  /* 0x0000000000017941 */ /* 0x000fea0003800000 */
.L_x_264:
        /* <DEDUP_REMOVED lines=10> */
.L_x_267:
[----:B------:R-:W-:Y:S05]  /*7040*/  BSYNC B1 ;  /* 0x0000000000017941 */ /* 0x000fea0003800000 */
.L_x_266:
        /* <DEDUP_REMOVED lines=10> */
.L_x_269:
[----:B------:R-:W-:Y:S05]  /*70f0*/  BSYNC B1 ;  /* 0x0000000000017941 */ /* 0x000fea0003800000 */
.L_x_268:
        /* <DEDUP_REMOVED lines=9> */
.L_x_271:
[----:B------:R-:W-:Y:S05]  /*7190*/  BSYNC B1 ;  /* 0x0000000000017941 */ /* 0x000fea0003800000 */
.L_x_270:
        /* <DEDUP_REMOVED lines=9> */
.L_x_273:
[----:B------:R-:W-:Y:S05]  /*7230*/  BSYNC B1 ;  /* 0x0000000000017941 */ /* 0x000fea0003800000 */
.L_x_272:
        /* <DEDUP_REMOVED lines=10> */
.L_x_275:
[----:B------:R-:W-:Y:S05]  /*72e0*/  BSYNC B1 ;  /* 0x0000000000017941 */ /* 0x000fea0003800000 */
.L_x_274:
        /* <DEDUP_REMOVED lines=10> */
.L_x_277:
[----:B------:R-:W-:Y:S05]  /*7390*/  BSYNC B1 ;  /* 0x0000000000017941 */ /* 0x000fea0003800000 */
.L_x_276:
        /* <DEDUP_REMOVED lines=9> */
.L_x_279:
[----:B------:R-:W-:Y:S05]  /*7430*/  BSYNC B1 ;  /* 0x0000000000017941 */ /* 0x000fea0003800000 */
.L_x_278:
        /* <DEDUP_REMOVED lines=9> */
.L_x_281:
[----:B------:R-:W-:Y:S05]  /*74d0*/  BSYNC B1 ;  /* 0x0000000000017941 */ /* 0x000fea0003800000 */
.L_x_280:
        /* <DEDUP_REMOVED lines=10> */
.L_x_283:
[----:B------:R-:W-:Y:S05]  /*7580*/  BSYNC B1 ;  /* 0x0000000000017941 */ /* 0x000fea0003800000 */
.L_x_282:
        /* <DEDUP_REMOVED lines=10> */
.L_x_285:
[----:B------:R-:W-:Y:S05]  /*7630*/  BSYNC B1 ;  /* 0x0000000000017941 */ /* 0x000fea0003800000 */
.L_x_284:
        /* <DEDUP_REMOVED lines=9> */
.L_x_287:
[----:B------:R-:W-:Y:S05]  /*76d0*/  BSYNC B1 ;  /* 0x0000000000017941 */ /* 0x000fea0003800000 */
.L_x_286:
[----:B0----5:R-:W-:Y:S01]  /*76e0*/  IMAD.U32 R0, R19, 0x10000, RZ ;  /* 0x0001000013007824 */ /* 0x021fe200078e00ff */
[----:B------:R-:W-:Y:S01]  /*76f0*/  ISETP.GT.AND P0, PT, R3, 0x8, P0 ;  /* 0x000000080300780c */ /* 0x000fe20000704270 */
[----:B------:R-:W-:Y:S01]  /*7700*/  @P1 IMAD.MOV.U32 R4, RZ, RZ, R10 ;  /* 0x000000ffff041224 */ /* 0x000fe200078e000a */
[----:B------:R-:W-:Y:S01]  /*7710*/  BSSY B1, `(.L_x_288) ;  /* 0x0000009000017945 */ /* 0x000fe20003800000 */
[----:B------:R-:W-:-:S04]  /*7720*/  FMUL R5, R0, R155 ;  /* 0x0000009b00057220 */ /* 0x000fc80000400000 */
[----:B------:R-:W-:-:S05]  /*7730*/  FFMA R5, R150, R154, R5 ;  /* 0x0000009a96057223 */ /* 0x000fca0000000005 */
[----:B------:R-:W-:-:S04]  /*7740*/  F2FP.BF16.F32.PACK_AB R5, RZ, R5 ;  /* 0x00000005ff05723e */ /* 0x000fc800000010ff */
[----:B------:R-:W-:Y:S01]  /*7750*/  PRMT R2, R5, 0x7610, R2 ;  /* 0x0000761005027816 */ /* 0x000fe20000000002 */
[----:B------:R-:W-:-:S05]  /*7760*/  @P1 IMAD.MOV.U32 R5, RZ, RZ, R11 ;  /* 0x000000ffff051224 */ /* 0x000fca00078e000b */
[----:B------:R0:W-:Y:S01]  /*7770*/  @P1 STG.E.U16 desc[UR36][R4.64+0x1f0], R2 ;  /* 0x0001f00204001986 */ /* 0x0001e2000c101524 */
[----:B------:R-:W-:Y:S05]  /*7780*/  @!P0 BRA `(.L_x_289) ;  /* 0x0000000000048947 */ /* 0x000fea0003800000 */
[----:B------:R0:W5:Y:S02]  /*7790*/  LDG.E.LTC128B.U16 R19, desc[UR36][R8.64+0x1f2] ;  /* 0x0001f22408137981 */ /* 0x000164000c1e1520 */
.L_x_289:
[----:B------:R-:W-:Y:S05]  /*77a0*/  BSYNC B1 ;  /* 0x0000000000017941 */ /* 0x000fea0003800000 */
.L_x_288:
[----:B------:R-:W-:Y:S05]  /*77b0*/  @!P0 BRA `(.L_x_290) ;  /* 0x0000002400488947 */ /* 0x000fea0003800000 */
[----:B-----5:R-:W-:-:S04]  /*77c0*/  IMAD.U32 R0, R19, 0x10000, RZ ;  /* 0x0001000013007824 */ /* 0x020fc800078e00ff */
[----:B------:R-:W-:-:S04]  /*77d0*/  FMUL R0, R0, R155 ;  /* 0x0000009b00007220 */ /* 0x000fc80000400000 */
[----:B------:R-:W-:-:S05]  /*77e0*/  FFMA R0, R151, R154, R0 ;  /* 0x0000009a97007223 */ /* 0x000fca0000000000 */
[----:B------:R-:W-:-:S05]  /*77f0*/  F2FP.BF16.F32.PACK_AB R0, RZ, R0 ;  /* 0x00000000ff00723e */ /* 0x000fca00000010ff */
[----:B------:R0:W-:Y:S01]  /*7800*/  STG.E.U16 desc[UR36][R10.64+0x1f2], R0 ;  /* 0x0001f2000a007986 */ /* 0x0001e2000c101524 */
[----:B------:R-:W-:Y:S05]  /*7810*/  BRA `(.L_x_290) ;  /* 0x0000002400307947 */ /* 0x000fea0003800000 */
.L_x_37:
[----:B------:R-:W-:Y:S01]  /*7820*/  ISETP.GT.AND P0, PT, R0, 0x1, PT ;  /* 0x000000010000780c */ /* 0x000fe20003f04270 */
[----:B------:R-:W-:Y:S01]  /*7830*/  ULDC.64 UR4, c[0x0][0x5c0] ;  /* 0x0001700000047ab9 */ /* 0x000fe20000000a00 */
[-C--:B------:R-:W-:Y:S01]  /*7840*/  FMUL R24, R24, R154.reuse ;  /* 0x0000009a18187220 */ /* 0x080fe20000400000 */
[-C--:B------:R-:W-:Y:S01]  /*7850*/  FMUL R25, R25, R154.reuse ;  /* 0x0000009a19197220 */ /* 0x080fe20000400000 */
[----:B------:R-:W-:Y:S01]  /*7860*/  ISETP.GT.AND P3, PT, R3, RZ, P0 ;  /* 0x000000ff0300720c */ /* 0x000fe20000764270 */
[-C--:B------:R-:W-:Y:S01]  /*7870*/  FMUL R26, R26, R154.reuse ;  /* 0x0000009a1a1a7220 */ /* 0x080fe20000400000 */
[----:B------:R-:W-:Y:S01]  /*7880*/  LEA R4, P4, R6, UR4, 0x1 ;  /* 0x0000000406047c11 */ /* 0x000fe2000f8808ff */
[----:B------:R-:W-:Y:S01]  /*7890*/  FMUL R27, R27, R154 ;  /* 0x0000009a1b1b7220 */ /* 0x000fe20000400000 */
[----:B------:R-:W-:Y:S01]  /*78a0*/  F2FP.BF16.F32.PACK_AB R24, RZ, R24 ;  /* 0x00000018ff18723e */ /* 0x000fe200000010ff */
[-C--:B------:R-:W-:Y:S01]  /*78b0*/  FMUL R28, R28, R154.reuse ;  /* 0x0000009a1c1c7220 */ /* 0x080fe20000400000 */
[----:B------:R-:W-:Y:S01]  /*78c0*/  LEA.HI.X R5, R6, UR5, R179, 0x1, P4 ;  /* 0x0000000506057c11 */ /* 0x000fe2000a0f0cb3 */
[-C--:B------:R-:W-:Y:S01]  /*78d0*/  FMUL R29, R29, R154.reuse ;  /* 0x0000009a1d1d7220 */ /* 0x080fe20000400000 */
[----:B------:R-:W-:Y:S01]  /*78e0*/  F2FP.BF16.F32.PACK_AB R25, RZ, R25 ;  /* 0x00000019ff19723e */ /* 0x000fe200000010ff */
[-C--:B------:R-:W-:Y:S01]  /*78f0*/  FMUL R30, R30, R154.reuse ;  /* 0x0000009a1e1e7220 */ /* 0x080fe20000400000 */
[----:B------:R-:W-:Y:S01]  /*7900*/  SHF.L.U64.HI R11, R10, 0x4, R11 ;  /* 0x000000040a0b7819 */ /* 0x000fe2000001020b */
[----:B------:R-:W-:Y:S01]  /*7910*/  @P1 STG.E.U16 desc[UR36][R4.64], R24 ;  /* 0x0000001804001986 */ /* 0x000fe2000c101524 */
[----:B------:R-:W-:Y:S01]  /*7920*/  ISETP.GT.AND P1, PT, R0, 0x8, PT ;  /* 0x000000080000780c */ /* 0x000fe20003f24270 */
[----:B------:R-:W-:Y:S01]  /*7930*/  FMUL R31, R31, R154 ;  /* 0x0000009a1f1f7220 */ /* 0x000fe20000400000 */
[C---:B------:R-:W-:Y:S01]  /*7940*/  ISETP.GT.AND P4, PT, R3.reuse, 0x8, P0 ;  /* 0x000000080300780c */ /* 0x040fe20000784270 */
[----:B------:R-:W-:Y:S01]  /*7950*/  @P3 STG.E.U16 desc[UR36][R4.64+0x2], R25 ;  /* 0x0000021904003986 */ /* 0x000fe2000c101524 */
[----:B------:R-:W-:Y:S01]  /*7960*/  LEA R6, P3, R10, R4, 0x4 ;  /* 0x000000040a067211 */ /* 0x000fe200078620ff */
[-C--:B------:R-:W-:Y:S01]  /*7970*/  FMUL R32, R32, R154.reuse ;  /* 0x0000009a20207220 */ /* 0x080fe20000400000 */
[----:B------:R-:W-:Y:S01]  /*7980*/  ISETP.GT.AND P2, PT, R3, 0x8, P2 ;  /* 0x000000080300780c */ /* 0x000fe20001744270 */
[-C--:B------:R-:W-:Y:S01]  /*7990*/  FMUL R33, R33, R154.reuse ;  /* 0x0000009a21217220 */ /* 0x080fe20000400000 */
[----:B------:R-:W-:Y:S01]  /*79a0*/  ISETP.GT.AND P0, PT, R0, 0x9, PT ;  /* 0x000000090000780c */ /* 0x000fe20003f04270 */
[----:B------:R-:W-:Y:S01]  /*79b0*/  IMAD.X R7, R11, 0x1, R5, P3 ;  /* 0x000000010b077824 */ /* 0x000fe200018e0605 */
[C---:B------:R-:W-:Y:S01]  /*79c0*/  ISETP.GT.AND P5, PT, R3.reuse, RZ, P1 ;  /* 0x000000ff0300720c */ /* 0x040fe20000fa4270 */
[-C--:B------:R-:W-:Y:S01]  /*79d0*/  FMUL R34, R34, R154.reuse ;  /* 0x0000009a22227220 */ /* 0x080fe20000400000 */
[----:B------:R-:W-:Y:S01]  /*79e0*/  ISETP.GT.AND P3, PT, R3, RZ, P0 ;  /* 0x000000ff0300720c */ /* 0x000fe20000764270 */
[----:B------:R-:W-:Y:S01]  /*79f0*/  FMUL R35, R35, R154 ;  /* 0x0000009a23237220 */ /* 0x000fe20000400000 */
[----:B------:R-:W-:Y:S01]  /*7a00*/  F2FP.BF16.F32.PACK_AB R26, RZ, R26 ;  /* 0x0000001aff1a723e */ /* 0x000fe200000010ff */
[-C--:B------:R-:W-:Y:S01]  /*7a10*/  FMUL R36, R36, R154.reuse ;  /* 0x0000009a24247220 */ /* 0x080fe20000400000 */
[----:B------:R-:W-:Y:S01]  /*7a20*/  F2FP.BF16.F32.PACK_AB R27, RZ, R27 ;  /* 0x0000001bff1b723e */ /* 0x000fe200000010ff */
[----:B------:R-:W-:Y:S01]  /*7a30*/  FMUL R37, R37, R154 ;  /* 0x0000009a25257220 */ /* 0x000fe20000400000 */
[----:B------:R-:W-:Y:S01]  /*7a40*/  F2FP.BF16.F32.PACK_AB R28, RZ, R28 ;  /* 0x0000001cff1c723e */ /* 0x000fe200000010ff */
[----:B------:R-:W-:Y:S01]  /*7a50*/  @P2 STG.E.U16 desc[UR36][R6.64], R26 ;  /* 0x0000001a06002986 */ /* 0x000fe2000c101524 */
[----:B------:R-:W-:Y:S01]  /*7a60*/  F2FP.BF16.F32.PACK_AB R29, RZ, R29 ;  /* 0x0000001dff1d723e */ /* 0x000fe200000010ff */
[-C--:B------:R-:W-:Y:S01]  /*7a70*/  FMUL R38, R38, R154.reuse ;  /* 0x0000009a26267220 */ /* 0x080fe20000400000 */
[----:B------:R-:W-:Y:S01]  /*7a80*/  ISETP.GT.AND P2, PT, R3, 0x8, P1 ;  /* 0x000000080300780c */ /* 0x000fe20000f44270 */
[----:B------:R-:W-:Y:S01]  /*7a90*/  @P4 STG.E.U16 desc[UR36][R6.64+0x2], R27 ;  /* 0x0000021b06004986 */ /* 0x000fe2000c101524 */
[----:B------:R-:W-:Y:S01]  /*7aa0*/  ISETP.GT.AND P1, PT, R0, 0x10, PT ;  /* 0x000000100000780c */ /* 0x000fe20003f24270 */
[----:B------:R-:W-:Y:S01]  /*7ab0*/  FMUL R39, R39, R154 ;  /* 0x0000009a27277220 */ /* 0x000fe20000400000 */
[----:B------:R-:W-:Y:S01]  /*7ac0*/  F2FP.BF16.F32.PACK_AB R30, RZ, R30 ;  /* 0x0000001eff1e723e */ /* 0x000fe200000010ff */
[----:B------:R-:W-:Y:S01]  /*7ad0*/  @P5 STG.E.U16 desc[UR36][R4.64+0x10], R28 ;  /* 0x0000101c04005986 */ /* 0x000fe2000c101524 */
[C---:B------:R-:W-:Y:S01]  /*7ae0*/  ISETP.GT.AND P4, PT, R3.reuse, RZ, P1 ;  /* 0x000000ff0300720c */ /* 0x040fe20000f84270 */
[-C--:B------:R-:W-:Y:S01]  /*7af0*/  FMUL R40, R40, R154.reuse ;  /* 0x0000009a28287220 */ /* 0x080fe20000400000 */
[----:B------:R-:W-:Y:S01]  /*7b00*/  F2FP.BF16.F32.PACK_AB R31, RZ, R31 ;  /* 0x0000001fff1f723e */ /* 0x000fe200000010ff */
[----:B------:R-:W-:Y:S01]  /*7b10*/  @P3 STG.E.U16 desc[UR36][R4.64+0x12], R29 ;  /* 0x0000121d04003986 */ /* 0x000fe2000c101524 */
[----:B------:R-:W-:Y:S01]  /*7b20*/  ISETP.GT.AND P3, PT, R3, 0x8, P0 ;  /* 0x000000080300780c */ /* 0x000fe20000764270 */
[----:B------:R-:W-:Y:S01]  /*7b30*/  FMUL R41, R41, R154 ;  /* 0x0000009a29297220 */ /* 0x000fe20000400000 */
[----:B------:R-:W-:Y:S01]  /*7b40*/  ISETP.GT.AND P0, PT, R0, 0x11, PT ;  /* 0x000000110000780c */ /* 0x000fe20003f04270 */
[----:B------:R-:W-:Y:S01]  /*7b50*/  @P2 STG.E.U16 desc[UR36][R6.64+0x10], R30 ;  /* 0x0000101e06002986 */ /* 0x000fe2000c101524 */
[----:B------:R-:W-:Y:S01]  /*7b60*/  F2FP.BF16.F32.PACK_AB R32, RZ, R32 ;  /* 0x00000020ff20723e */ /* 0x000fe200000010ff */
[-C--:B------:R-:W-:Y:S01]  /*7b70*/  FMUL R42, R42, R154.reuse ;  /* 0x0000009a2a2a7220 */ /* 0x080fe20000400000 */
[----:B------:R-:W-:Y:S01]  /*7b80*/  ISETP.GT.AND P5, PT, R3, RZ, P0 ;  /* 0x000000ff0300720c */ /* 0x000fe200007a4270 */
[-C--:B------:R-:W-:Y:S01]  /*7b90*/  FMUL R43, R43, R154.reuse ;  /* 0x0000009a2b2b7220 */ /* 0x080fe20000400000 */
[----:B------:R-:W-:Y:S01]  /*7ba0*/  ISETP.GT.AND P2, PT, R3, 0x8, P1 ;  /* 0x000000080300780c */ /* 0x000fe20000f44270 */
[-C--:B------:R-:W-:Y:S01]  /*7bb0*/  FMUL R44, R44, R154.reuse ;  /* 0x0000009a2c2c7220 */ /* 0x080fe20000400000 */
[----:B------:R-:W-:Y:S01]  /*7bc0*/  ISETP.GT.AND P1, PT, R0, 0x18, PT ;  /* 0x000000180000780c */ /* 0x000fe20003f24270 */
[-C--:B------:R-:W-:Y:S01]  /*7bd0*/  FMUL R45, R45, R154.reuse ;  /* 0x0000009a2d2d7220 */ /* 0x080fe20000400000 */
[----:B------:R-:W-:Y:S01]  /*7be0*/  F2FP.BF16.F32.PACK_AB R33, RZ, R33 ;  /* 0x00000021ff21723e */ /* 0x000fe200000010ff */
[----:B------:R-:W-:Y:S01]  /*7bf0*/  @P3 STG.E.U16 desc[UR36][R6.64+0x12], R31 ;  /* 0x0000121f06003986 */ /* 0x000fe2000c101524 */
[C---:B------:R-:W-:Y:S01]  /*7c00*/  ISETP.GT.AND P3, PT, R3.reuse, 0x8, P0 ;  /* 0x000000080300780c */ /* 0x040fe20000764270 */
[-C--:B------:R-:W-:Y:S01]  /*7c10*/  FMUL R46, R46, R154.reuse ;  /* 0x0000009a2e2e7220 */ /* 0x080fe20000400000 */
[----:B------:R-:W-:Y:S01]  /*7c20*/  ISETP.GT.AND P0, PT, R0, 0x19, PT ;  /* 0x000000190000780c */ /* 0x000fe20003f04270 */
[----:B------:R-:W-:Y:S01]  /*7c30*/  @P4 STG.E.U16 desc[UR36][R4.64+0x20], R32 ;  /* 0x0000202004004986 */ /* 0x000fe2000c101524 */
[----:B------:R-:W-:Y:S01]  /*7c40*/  ISETP.GT.AND P4, PT, R3, RZ, P1 ;  /* 0x000000ff0300720c */ /* 0x000fe20000f84270 */
[----:B------:R-:W-:Y:S01]  /*7c50*/  FMUL R47, R47, R154 ;  /* 0x0000009a2f2f7220 */ /* 0x000fe20000400000 */
[----:B------:R-:W-:Y:S01]  /*7c60*/  F2FP.BF16.F32.PACK_AB R34, RZ, R34 ;  /* 0x00000022ff22723e */ /* 0x000fe200000010ff */
[----:B------:R-:W-:Y:S01]  /*7c70*/  @P5 STG.E.U16 desc[UR36][R4.64+0x22], R33 ;  /* 0x0000222104005986 */ /* 0x000fe2000c101524 */
[----:B------:R-:W-:Y:S01]  /*7c80*/  ISETP.GT.AND P5, PT, R3, RZ, P0 ;  /* 0x000000ff0300720c */ /* 0x000fe200007a4270 */
[----:B------:R-:W-:Y:S01]  /*7c90*/  FMUL R48, R48, R154 ;  /* 0x0000009a30307220 */ /* 0x000fe20000400000 */
[----:B------:R-:W-:Y:S01]  /*7ca0*/  F2FP.BF16.F32.PACK_AB R35, RZ, R35 ;  /* 0x00000023ff23723e */ /* 0x000fe200000010ff */
[----:B------:R-:W-:Y:S01]  /*7cb0*/  @P2 STG.E.U16 desc[UR36][R6.64+0x20], R34 ;  /* 0x0000202206002986 */ /* 0x000fe2000c101524 */
[----:B------:R-:W-:Y:S01]  /*7cc0*/  F2FP.BF16.F32.PACK_AB R36, RZ, R36 ;  /* 0x00000024ff24723e */ /* 0x000fe200000010ff */
[-C--:B------:R-:W-:Y:S01]  /*7cd0*/  FMUL R49, R49, R154.reuse ;  /* 0x0000009a31317220 */ /* 0x080fe20000400000 */
[C---:B------:R-:W-:Y:S01]  /*7ce0*/  ISETP.GT.AND P2, PT, R3.reuse, 0x8, P1 ;  /* 0x000000080300780c */ /* 0x040fe20000f44270 */
[----:B------:R-:W-:Y:S01]  /*7cf0*/  @P3 STG.E.U16 desc[UR36][R6.64+0x22], R35 ;  /* 0x0000222306003986 */ /* 0x000fe2000c101524 */
[----:B------:R-:W-:Y:S01]  /*7d00*/  ISETP.GT.AND P1, PT, R0, 0x20, PT ;  /* 0x000000200000780c */ /* 0x000fe20003f24270 */
[-C--:B------:R-:W-:Y:S01]  /*7d10*/  FMUL R50, R50, R154.reuse ;  /* 0x0000009a32327220 */ /* 0x080fe20000400000 */
[----:B------:R-:W-:Y:S01]  /*7d20*/  F2FP.BF16.F32.PACK_AB R37, RZ, R37 ;  /* 0x00000025ff25723e */ /* 0x000fe200000010ff */
[----:B------:R-:W-:Y:S01]  /*7d30*/  @P4 STG.E.U16 desc[UR36][R4.64+0x30], R36 ;  /* 0x0000302404004986 */ /* 0x000fe2000c101524 */
[----:B------:R-:W-:Y:S01]  /*7d40*/  ISETP.GT.AND P3, PT, R3, 0x8, P0 ;  /* 0x000000080300780c */ /* 0x000fe20000764270 */
[-C--:B------:R-:W-:Y:S01]  /*7d50*/  FMUL R51, R51, R154.reuse ;  /* 0x0000009a33337220 */ /* 0x080fe20000400000 */
[----:B------:R-:W-:Y:S01]  /*7d60*/  ISETP.GT.AND P0, PT, R0, 0x21, PT ;  /* 0x000000210000780c */ /* 0x000fe20003f04270 */
[----:B------:R-:W-:Y:S01]  /*7d70*/  @P5 STG.E.U16 desc[UR36][R4.64+0x32], R37 ;  /* 0x0000322504005986 */ /* 0x000fe2000c101524 */
[----:B------:R-:W-:Y:S01]  /*7d80*/  ISETP.GT.AND P4, PT, R3, RZ, P1 ;  /* 0x000000ff0300720c */ /* 0x000fe20000f84270 */
[----:B------:R-:W-:Y:S01]  /*7d90*/  FMUL R52, R52, R154 ;  /* 0x0000009a34347220 */ /* 0x000fe20000400000 */
[----:B------:R-:W-:Y:S01]  /*7da0*/  F2FP.BF16.F32.PACK_AB R38, RZ, R38 ;  /* 0x00000026ff26723e */ /* 0x000fe200000010ff */
[-C--:B------:R-:W-:Y:S01]  /*7db0*/  FMUL R53, R53, R154.reuse ;  /* 0x0000009a35357220 */ /* 0x080fe20000400000 */
        /* <DEDUP_REMOVED lines=325> */
[----:B------:R-:W-:Y:S01]  /*9210*/  FMUL R151, R151, R154 ;  /* 0x0000009a97977220 */ /* 0x000fe20000400000 */
[----:B------:R-:W-:Y:S01]  /*9220*/  ISETP.GT.AND P2, PT, R3, 0x8, P1 ;  /* 0x000000080300780c */ /* 0x000fe20000f44270 */
[----:B------:R-:W-:Y:S01]  /*9230*/  @P3 STG.E.U16 desc[UR36][R6.64+0x132], R103 ;  /* 0x0001326706003986 */ /* 0x000fe2000c101524 */
[----:B------:R-:W-:-:S02]  /*9240*/  ISETP.GT.AND P1, PT, R0, 0xa8, PT ;  /* 0x000000a80000780c */ /* 0x000fc40003f24270 */
[----:B------:R-:W-:Y:S01]  /*9250*/  F2FP.BF16.F32.PACK_AB R105, RZ, R105 ;  /* 0x00000069ff69723e */ /* 0x000fe200000010ff */
[----:B------:R-:W-:Y:S01]  /*9260*/  @P4 STG.E.U16 desc[UR36][R4.64+0x140], R104 ;  /* 0x0001406804004986 */ /* 0x000fe2000c101524 */
[C---:B------:R-:W-:Y:S02]  /*9270*/  ISETP.GT.AND P3, PT, R3.reuse, 0x8, P0 ;  /* 0x000000080300780c */ /* 0x040fe40000764270 */
[----:B------:R-:W-:Y:S01]  /*9280*/  ISETP.GT.AND P0, PT, R0, 0xa9, PT ;  /* 0x000000a90000780c */ /* 0x000fe20003f04270 */
[----:B------:R-:W-:Y:S01]  /*9290*/  @P5 STG.E.U16 desc[UR36][R4.64+0x142], R105 ;  /* 0x0001426904005986 */ /* 0x000fe2000c101524 */
[C---:B------:R-:W-:Y:S02]  /*92a0*/  ISETP.GT.AND P4, PT, R3.reuse, RZ, P1 ;  /* 0x000000ff0300720c */ /* 0x040fe40000f84270 */
[----:B------:R-:W-:Y:S02]  /*92b0*/  F2FP.BF16.F32.PACK_AB R106, RZ, R106 ;  /* 0x0000006aff6a723e */ /* 0x000fe400000010ff */
[----:B------:R-:W-:-:S02]  /*92c0*/  ISETP.GT.AND P5, PT, R3, RZ, P0 ;  /* 0x000000ff0300720c */ /* 0x000fc400007a4270 */
[----:B------:R-:W-:Y:S01]  /*92d0*/  F2FP.BF16.F32.PACK_AB R107, RZ, R107 ;  /* 0x0000006bff6b723e */ /* 0x000fe200000010ff */
[----:B------:R-:W-:Y:S01]  /*92e0*/  @P2 STG.E.U16 desc[UR36][R6.64+0x140], R106 ;  /* 0x0001406a06002986 */ /* 0x000fe2000c101524 */
[----:B------:R-:W-:Y:S02]  /*92f0*/  F2FP.BF16.F32.PACK_AB R108, RZ, R108 ;  /* 0x0000006cff6c723e */ /* 0x000fe400000010ff */
[C---:B------:R-:W-:Y:S01]  /*9300*/  ISETP.GT.AND P2, PT, R3.reuse, 0x8, P1 ;  /* 0x000000080300780c */ /* 0x040fe20000f44270 */
[----:B------:R-:W-:Y:S01]  /*9310*/  @P3 STG.E.U16 desc[UR36][R6.64+0x142], R107 ;  /* 0x0001426b06003986 */ /* 0x000fe2000c101524 */
[----:B------:R-:W-:Y:S02]  /*9320*/  ISETP.GT.AND P1, PT, R0, 0xb0, PT ;  /* 0x000000b00000780c */ /* 0x000fe40003f24270 */
[----:B------:R-:W-:Y:S01]  /*9330*/  F2FP.BF16.F32.PACK_AB R109, RZ, R109 ;  /* 0x0000006dff6d723e */ /* 0x000fe200000010ff */
[----:B------:R-:W-:Y:S01]  /*9340*/  @P4 STG.E.U16 desc[UR36][R4.64+0x150], R108 ;  /* 0x0001506c04004986 */ /* 0x000fe2000c101524 */
[----:B------:R-:W-:-:S02]  /*9350*/  ISETP.GT.AND P3, PT, R3, 0x8, P0 ;  /* 0x000000080300780c */ /* 0x000fc40000764270 */
[----:B------:R-:W-:Y:S01]  /*9360*/  ISETP.GT.AND P0, PT, R0, 0xb1, PT ;  /* 0x000000b10000780c */ /* 0x000fe20003f04270 */
[----:B------:R-:W-:Y:S01]  /*9370*/  @P5 STG.E.U16 desc[UR36][R4.64+0x152], R109 ;  /* 0x0001526d04005986 */ /* 0x000fe2000c101524 */
[C---:B------:R-:W-:Y:S02]  /*9380*/  ISETP.GT.AND P4, PT, R3.reuse, RZ, P1 ;  /* 0x000000ff0300720c */ /* 0x040fe40000f84270 */
[----:B------:R-:W-:Y:S02]  /*9390*/  F2FP.BF16.F32.PACK_AB R110, RZ, R110 ;  /* 0x0000006eff6e723e */ /* 0x000fe400000010ff */
[----:B------:R-:W-:Y:S02]  /*93a0*/  ISETP.GT.AND P5, PT, R3, RZ, P0 ;  /* 0x000000ff0300720c */ /* 0x000fe400007a4270 */
[----:B------:R-:W-:Y:S01]  /*93b0*/  F2FP.BF16.F32.PACK_AB R111, RZ, R111 ;  /* 0x0000006fff6f723e */ /* 0x000fe200000010ff */
[----:B------:R-:W-:Y:S01]  /*93c0*/  @P2 STG.E.U16 desc[UR36][R6.64+0x150], R110 ;  /* 0x0001506e06002986 */ /* 0x000fe2000c101524 */
[----:B------:R-:W-:-:S02]  /*93d0*/  F2FP.BF16.F32.PACK_AB R112, RZ, R112 ;  /* 0x00000070ff70723e */ /* 0x000fc400000010ff */
[C---:B------:R-:W-:Y:S01]  /*93e0*/  ISETP.GT.AND P2, PT, R3.reuse, 0x8, P1 ;  /* 0x000000080300780c */ /* 0x040fe20000f44270 */
[----:B------:R-:W-:Y:S01]  /*93f0*/  @P3 STG.E.U16 desc[UR36][R6.64+0x152], R111 ;  /* 0x0001526f06003986 */ /* 0x000fe2000c101524 */
[C---:B------:R-:W-:Y:S02]  /*9400*/  ISETP.GT.AND P1, PT, R0.reuse, 0xb8, PT ;  /* 0x000000b80000780c */ /* 0x040fe40003f24270 */
[----:B------:R-:W-:Y:S01]  /*9410*/  F2FP.BF16.F32.PACK_AB R113, RZ, R113 ;  /* 0x00000071ff71723e */ /* 0x000fe200000010ff */
[----:B------:R-:W-:Y:S01]  /*9420*/  @P4 STG.E.U16 desc[UR36][R4.64+0x160], R112 ;  /* 0x0001607004004986 */ /* 0x000fe2000c101524 */
[C---:B------:R-:W-:Y:S02]  /*9430*/  ISETP.GT.AND P3, PT, R3.reuse, 0x8, P0 ;  /* 0x000000080300780c */ /* 0x040fe40000764270 */
[----:B------:R-:W-:Y:S01]  /*9440*/  ISETP.GT.AND P0, PT, R0, 0xb9, PT ;  /* 0x000000b90000780c */ /* 0x000fe20003f04270 */
[----:B------:R-:W-:Y:S01]  /*9450*/  @P5 STG.E.U16 desc[UR36][R4.64+0x162], R113 ;  /* 0x0001627104005986 */ /* 0x000fe2000c101524 */
[----:B------:R-:W-:-:S02]  /*9460*/  ISETP.GT.AND P4, PT, R3, RZ, P1 ;  /* 0x000000ff0300720c */ /* 0x000fc40000f84270 */
[----:B------:R-:W-:Y:S02]  /*9470*/  F2FP.BF16.F32.PACK_AB R114, RZ, R114 ;  /* 0x00000072ff72723e */ /* 0x000fe400000010ff */
[C---:B------:R-:W-:Y:S02]  /*9480*/  ISETP.GT.AND P5, PT, R3.reuse, RZ, P0 ;  /* 0x000000ff0300720c */ /* 0x040fe400007a4270 */
[----:B------:R-:W-:Y:S01]  /*9490*/  F2FP.BF16.F32.PACK_AB R115, RZ, R115 ;  /* 0x00000073ff73723e */ /* 0x000fe200000010ff */
[----:B------:R-:W-:Y:S01]  /*94a0*/  @P2 STG.E.U16 desc[UR36][R6.64+0x160], R114 ;  /* 0x0001607206002986 */ /* 0x000fe2000c101524 */
[----:B------:R-:W-:Y:S02]  /*94b0*/  F2FP.BF16.F32.PACK_AB R116, RZ, R116 ;  /* 0x00000074ff74723e */ /* 0x000fe400000010ff */
        /* <DEDUP_REMOVED lines=65> */
[----:B------:R-:W-:Y:S02]  /*98d0*/  ISETP.GT.AND P5, PT, R3, RZ, P0 ;  /* 0x000000ff0300720c */ /* 0x000fe400007a4270 */
[----:B------:R-:W-:Y:S02]  /*98e0*/  F2FP.BF16.F32.PACK_AB R134, RZ, R134 ;  /* 0x00000086ff86723e */ /* 0x000fe400000010ff */
[----:B------:R-:W-:Y:S02]  /*98f0*/  F2FP.BF16.F32.PACK_AB R135, RZ, R135 ;  /* 0x00000087ff87723e */ /* 0x000fe400000010ff */
[----:B------:R-:W-:Y:S01]  /*9900*/  F2FP.BF16.F32.PACK_AB R136, RZ, R136 ;  /* 0x00000088ff88723e */ /* 0x000fe200000010ff */
[----:B------:R-:W-:Y:S01]  /*9910*/  @P2 STG.E.U16 desc[UR36][R6.64+0x1b0], R134 ;  /* 0x0001b08606002986 */ /* 0x000fe2000c101524 */
[----:B------:R-:W-:-:S02]  /*9920*/  F2FP.BF16.F32.PACK_AB R137, RZ, R137 ;  /* 0x00000089ff89723e */ /* 0x000fc400000010ff */
[C---:B------:R-:W-:Y:S01]  /*9930*/  ISETP.GT.AND P1, PT, R3.reuse, 0x8, P1 ;  /* 0x000000080300780c */ /* 0x040fe20000f24270 */
[----:B------:R-:W-:Y:S01]  /*9940*/  @P3 STG.E.U16 desc[UR36][R6.64+0x1b2], R135 ;  /* 0x0001b28706003986 */ /* 0x000fe2000c101524 */
[C---:B------:R-:W-:Y:S02]  /*9950*/  ISETP.GT.AND P2, PT, R3.reuse, 0x8, P0 ;  /* 0x000000080300780c */ /* 0x040fe40000744270 */
[C---:B------:R-:W-:Y:S01]  /*9960*/  ISETP.GT.AND P0, PT, R0.reuse, 0xe9, PT ;  /* 0x000000e90000780c */ /* 0x040fe20003f04270 */
[----:B------:R-:W-:Y:S01]  /*9970*/  @P4 STG.E.U16 desc[UR36][R4.64+0x1c0], R136 ;  /* 0x0001c08804004986 */ /* 0x000fe2000c101524 */
[----:B------:R-:W-:Y:S02]  /*9980*/  ISETP.GT.AND P4, PT, R0, 0xe8, PT ;  /* 0x000000e80000780c */ /* 0x000fe40003f84270 */
[----:B------:R-:W-:Y:S01]  /*9990*/  F2FP.BF16.F32.PACK_AB R138, RZ, R138 ;  /* 0x0000008aff8a723e */ /* 0x000fe200000010ff */
[----:B------:R-:W-:Y:S01]  /*99a0*/  @P5 STG.E.U16 desc[UR36][R4.64+0x1c2], R137 ;  /* 0x0001c28904005986 */ /* 0x000fe2000c101524 */
[----:B------:R-:W-:-:S02]  /*99b0*/  ISETP.GT.AND P5, PT, R3, RZ, P4 ;  /* 0x000000ff0300720c */ /* 0x000fc400027a4270 */
[----:B------:R-:W-:Y:S01]  /*99c0*/  F2FP.BF16.F32.PACK_AB R139, RZ, R139 ;  /* 0x0000008bff8b723e */ /* 0x000fe200000010ff */
[----:B------:R-:W-:Y:S01]  /*99d0*/  @P1 STG.E.U16 desc[UR36][R6.64+0x1c0], R138 ;  /* 0x0001c08a06001986 */ /* 0x000fe2000c101524 */
[----:B------:R-:W-:Y:S02]  /*99e0*/  F2FP.BF16.F32.PACK_AB R140, RZ, R140 ;  /* 0x0000008cff8c723e */ /* 0x000fe400000010ff */
[C---:B------:R-:W-:Y:S01]  /*99f0*/  ISETP.GT.AND P3, PT, R3.reuse, RZ, P0 ;  /* 0x000000ff0300720c */ /* 0x040fe20000764270 */
[----:B------:R-:W-:Y:S01]  /*9a00*/  @P2 STG.E.U16 desc[UR36][R6.64+0x1c2], R139 ;  /* 0x0001c28b06002986 */ /* 0x000fe2000c101524 */
[C---:B------:R-:W-:Y:S02]  /*9a10*/  ISETP.GT.AND P4, PT, R3.reuse, 0x8, P4 ;  /* 0x000000080300780c */ /* 0x040fe40002784270 */
[----:B------:R-:W-:Y:S02]  /*9a20*/  F2FP.BF16.F32.PACK_AB R141, RZ, R141 ;  /* 0x0000008dff8d723e */ /* 0x000fe400000010ff */
[----:B------:R-:W-:Y:S01]  /*9a30*/  F2FP.BF16.F32.PACK_AB R142, RZ, R142 ;  /* 0x0000008eff8e723e */ /* 0x000fe200000010ff */
[----:B------:R-:W-:Y:S01]  /*9a40*/  @P5 STG.E.U16 desc[UR36][R4.64+0x1d0], R140 ;  /* 0x0001d08c04005986 */ /* 0x000fe2000c101524 */
[----:B------:R-:W-:-:S02]  /*9a50*/  ISETP.GT.AND P5, PT, R3, 0x8, P0 ;  /* 0x000000080300780c */ /* 0x000fc400007a4270 */
[----:B------:R-:W-:Y:S02]  /*9a60*/  F2FP.BF16.F32.PACK_AB R143, RZ, R143 ;  /* 0x0000008fff8f723e */ /* 0x000fe400000010ff */
[C---:B------:R-:W-:Y:S01]  /*9a70*/  ISETP.GT.AND P0, PT, R0.reuse, 0xf1, PT ;  /* 0x000000f10000780c */ /* 0x040fe20003f04270 */
[----:B------:R-:W-:Y:S01]  /*9a80*/  @P3 STG.E.U16 desc[UR36][R4.64+0x1d2], R141 ;  /* 0x0001d28d04003986 */ /* 0x000fe2000c101524 */
[----:B------:R-:W-:Y:S02]  /*9a90*/  ISETP.GT.AND P3, PT, R0, 0xf0, PT ;  /* 0x000000f00000780c */ /* 0x000fe40003f64270 */
[----:B------:R-:W-:Y:S01]  /*9aa0*/  F2FP.BF16.F32.PACK_AB R144, RZ, R144 ;  /* 0x00000090ff90723e */ /* 0x000fe200000010ff */
[----:B------:R-:W-:Y:S01]  /*9ab0*/  @P4 STG.E.U16 desc[UR36][R6.64+0x1d0], R142 ;  /* 0x0001d08e06004986 */ /* 0x000fe2000c101524 */
[C---:B------:R-:W-:Y:S02]  /*9ac0*/  ISETP.GT.AND P4, PT, R3.reuse, RZ, P3 ;  /* 0x000000ff0300720c */ /* 0x040fe40001f84270 */
[C---:B------:R-:W-:Y:S01]  /*9ad0*/  ISETP.GT.AND P3, PT, R3.reuse, 0x8, P3 ;  /* 0x000000080300780c */ /* 0x040fe20001f64270 */
[----:B------:R-:W-:Y:S01]  /*9ae0*/  @P5 STG.E.U16 desc[UR36][R6.64+0x1d2], R143 ;  /* 0x0001d28f06005986 */ /* 0x000fe2000c101524 */
[----:B------:R-:W-:-:S02]  /*9af0*/  ISETP.GT.AND P5, PT, R3, RZ, P0 ;  /* 0x000000ff0300720c */ /* 0x000fc400007a4270 */
[----:B------:R-:W-:Y:S02]  /*9b00*/  F2FP.BF16.F32.PACK_AB R145, RZ, R145 ;  /* 0x00000091ff91723e */ /* 0x000fe400000010ff */
[C---:B------:R-:W-:Y:S02]  /*9b10*/  ISETP.GT.AND P0, PT, R3.reuse, 0x8, P0 ;  /* 0x000000080300780c */ /* 0x040fe40000704270 */
[C---:B------:R-:W-:Y:S02]  /*9b20*/  ISETP.GT.AND P1, PT, R0.reuse, 0xf9, PT ;  /* 0x000000f90000780c */ /* 0x040fe40003f24270 */
[----:B------:R-:W-:Y:S01]  /*9b30*/  ISETP.GT.AND P2, PT, R0, 0xf8, PT ;  /* 0x000000f80000780c */ /* 0x000fe20003f44270 */
[----:B------:R-:W-:Y:S01]  /*9b40*/  @P4 STG.E.U16 desc[UR36][R4.64+0x1e0], R144 ;  /* 0x0001e09004004986 */ /* 0x000fe2000c101524 */
[C---:B------:R-:W-:Y:S01]  /*9b50*/  ISETP.GT.AND P4, PT, R3.reuse, RZ, P1 ;  /* 0x000000ff0300720c */ /* 0x040fe20000f84270 */
[----:B------:R-:W-:Y:S01]  /*9b60*/  @P3 IMAD.MOV.U32 R2, RZ, RZ, R6 ;  /* 0x000000ffff023224 */ /* 0x000fe200078e0006 */
[C---:B------:R-:W-:Y:S01]  /*9b70*/  ISETP.GT.AND P1, PT, R3.reuse, 0x8, P1 ;  /* 0x000000080300780c */ /* 0x040fe20000f24270 */
[----:B------:R-:W-:Y:S01]  /*9b80*/  @P5 STG.E.U16 desc[UR36][R4.64+0x1e2], R145 ;  /* 0x0001e29104005986 */ /* 0x000fe2000c101524 */
[----:B------:R-:W-:-:S02]  /*9b90*/  ISETP.GT.AND P5, PT, R3, RZ, P2 ;  /* 0x000000ff0300720c */ /* 0x000fc400017a4270 */
[----:B------:R-:W-:Y:S01]  /*9ba0*/  ISETP.GT.AND P2, PT, R3, 0x8, P2 ;  /* 0x000000080300780c */ /* 0x000fe20001744270 */
[----:B------:R-:W-:Y:S01]  /*9bb0*/  @P3 IMAD.MOV.U32 R3, RZ, RZ, R7 ;  /* 0x000000ffff033224 */ /* 0x000fe200078e0007 */
[----:B------:R-:W-:Y:S02]  /*9bc0*/  F2FP.BF16.F32.PACK_AB R146, RZ, R146 ;  /* 0x00000092ff92723e */ /* 0x000fe400000010ff */
[----:B------:R-:W-:Y:S02]  /*9bd0*/  F2FP.BF16.F32.PACK_AB R147, RZ, R147 ;  /* 0x00000093ff93723e */ /* 0x000fe400000010ff */
[----:B------:R-:W-:Y:S01]  /*9be0*/  F2FP.BF16.F32.PACK_AB R148, RZ, R148 ;  /* 0x00000094ff94723e */ /* 0x000fe200000010ff */
[----:B------:R0:W-:Y:S01]  /*9bf0*/  @P3 STG.E.U16 desc[UR36][R2.64+0x1e0], R146 ;  /* 0x0001e09202003986 */ /* 0x0001e2000c101524 */
[----:B------:R-:W-:Y:S02]  /*9c00*/  F2FP.BF16.F32.PACK_AB R149, RZ, R149 ;  /* 0x00000095ff95723e */ /* 0x000fe400000010ff */
[----:B------:R-:W-:-:S02]  /*9c10*/  F2FP.BF16.F32.PACK_AB R150, RZ, R150 ;  /* 0x00000096ff96723e */ /* 0x000fc400000010ff */
[----:B------:R-:W-:Y:S01]  /*9c20*/  F2FP.BF16.F32.PACK_AB R151, RZ, R151 ;  /* 0x00000097ff97723e */ /* 0x000fe200000010ff */
[----:B0-----:R-:W-:Y:S02]  /*9c30*/  @P0 IMAD.MOV.U32 R2, RZ, RZ, R6 ;  /* 0x000000ffff020224 */ /* 0x001fe400078e0006 */
[----:B------:R-:W-:-:S05]  /*9c40*/  @P0 IMAD.MOV.U32 R3, RZ, RZ, R7 ;  /* 0x000000ffff030224 */ /* 0x000fca00078e0007 */
[----:B------:R0:W-:Y:S02]  /*9c50*/  @P0 STG.E.U16 desc[UR36][R2.64+0x1e2], R147 ;  /* 0x0001e29302000986 */ /* 0x0001e4000c101524 */
[----:B0-----:R-:W-:Y:S02]  /*9c60*/  @P5 IMAD.MOV.U32 R2, RZ, RZ, R4 ;  /* 0x000000ffff025224 */ /* 0x001fe400078e0004 */
[----:B------:R-:W-:-:S05]  /*9c70*/  @P5 IMAD.MOV.U32 R3, RZ, RZ, R5 ;  /* 0x000000ffff035224 */ /* 0x000fca00078e0005 */
[----:B------:R0:W-:Y:S04]  /*9c80*/  @P5 STG.E.U16 desc[UR36][R2.64+0x1f0], R148 ;  /* 0x0001f09402005986 */ /* 0x0001e8000c101524 */
[----:B------:R1:W-:Y:S01]  /*9c90*/  @P4 STG.E.U16 desc[UR36][R4.64+0x1f2], R149 ;  /* 0x0001f29504004986 */ /* 0x0003e2000c101524 */
[----:B0-----:R-:W-:Y:S02]  /*9ca0*/  @P2 IMAD.MOV.U32 R2, RZ, RZ, R6 ;  /* 0x000000ffff022224 */ /* 0x001fe400078e0006 */
[----:B------:R-:W-:-:S05]  /*9cb0*/  @P2 IMAD.MOV.U32 R3, RZ, RZ, R7 ;  /* 0x000000ffff032224 */ /* 0x000fca00078e0007 */
[----:B------:R1:W-:Y:S04]  /*9cc0*/  @P2 STG.E.U16 desc[UR36][R2.64+0x1f0], R150 ;  /* 0x0001f09602002986 */ /* 0x0003e8000c101524 */
[----:B------:R1:W-:Y:S02]  /*9cd0*/  @P1 STG.E.U16 desc[UR36][R6.64+0x1f2], R151 ;  /* 0x0001f29706001986 */ /* 0x0003e4000c101524 */
.L_x_290:
[----:B------:R-:W-:Y:S05]  /*9ce0*/  BSYNC B0 ;  /* 0x0000000000007941 */ /* 0x000fea0003800000 */
.L_x_36:
[----:B01----:R-:W2:Y:S01]  /*9cf0*/  LDL.64 R2, [R1] ;  /* 0x0000000001027983 */ /* 0x003ea20000100a00 */
[----:B------:R-:W-:Y:S01]  /*9d00*/  ULDC.64 UR4, c[0x0][0x650] ;  /* 0x0001940000047ab9 */ /* 0x000fe20000000a00 */
[----:B------:R0:W-:Y:S01]  /*9d10*/  SYNCS.ARRIVE.TRANS64.A1T0 RZ, [R162+UR45], RZ ;  /* 0x000000ffa2ff79a7 */ /* 0x0001e2000810002d */
[----:B------:R-:W-:Y:S01]  /*9d20*/  PRMT R0, RZ, 0x7610, R0 ;  /* 0x00007610ff007816 */ /* 0x000fe20000000000 */
[----:B-----5:R-:W-:Y:S02]  /*9d30*/  IMAD.MOV.U32 R19, RZ, RZ, -0x1 ;  /* 0xffffffffff137424 */ /* 0x020fe400078e00ff */
[----:B------:R-:W-:Y:S01]  /*9d40*/  IMAD.MOV.U32 R22, RZ, RZ, -0x1 ;  /* 0xffffffffff167424 */ /* 0x000fe200078e00ff */
[----:B--2---:R-:W-:-:S04]  /*9d50*/  LEA R18, P0, R2, R18, 0x1 ;  /* 0x0000001202127211 */ /* 0x004fc800078008ff */
[----:B------:R-:W-:Y:S01]  /*9d60*/  LEA.HI.X R17, R2, R17, R23, 0x1, P0 ;  /* 0x0000001102117211 */ /* 0x000fe200000f0c17 */
[----:B------:R-:W-:Y:S01]  /*9d70*/  IMAD.MOV.U32 R2, RZ, RZ, -0x1 ;  /* 0xffffffffff027424 */ /* 0x000fe200078e00ff */
[----:B------:R-:W-:-:S04]  /*9d80*/  ISETP.GE.U32.AND P0, PT, R18, UR4, PT ;  /* 0x0000000412007c0c */ /* 0x000fc8000bf06070 */
[----:B------:R-:W-:-:S13]  /*9d90*/  ISETP.GE.U32.AND.EX P0, PT, R17, UR5, PT, P0 ;  /* 0x0000000511007c0c */ /* 0x000fda000bf06100 */
[----:B0-----:R-:W-:Y:S05]  /*9da0*/  @P0 BRA `(.L_x_291) ;  /* 0x0000000400700947 */ /* 0x001fea0003800000 */
[----:B------:R-:W0:Y:S01]  /*9db0*/  S2R R10, SR_CTAID.X ;  /* 0x00000000000a7919 */ /* 0x000e220000002500 */
[----:B------:R-:W1:Y:S01]  /*9dc0*/  LDC.64 R8, c[0x0][0x628] ;  /* 0x00018a00ff087b82 */ /* 0x000e620000000a00 */
[----:B------:R-:W-:Y:S01]  /*9dd0*/  ULDC UR4, c[0x0][0x150] ;  /* 0x0000540000047ab9 */ /* 0x000fe20000000800 */
[----:B---34-:R-:W-:Y:S01]  /*9de0*/  IMAD.MOV.U32 R6, RZ, RZ, R18 ;  /* 0x000000ffff067224 */ /* 0x018fe200078e0012 */
[----:B------:R-:W2:Y:S01]  /*9df0*/  S2R R20, SR_CTAID.Y ;  /* 0x0000000000147919 */ /* 0x000ea20000002600 */
[----:B------:R-:W-:-:S04]  /*9e00*/  IMAD.MOV.U32 R7, RZ, RZ, R17 ;  /* 0x000000ffff077224 */ /* 0x000fc800078e0011 */
[----:B------:R-:W3:Y:S08]  /*9e10*/  LDC R15, c[0x0][0x144] ;  /* 0x00005100ff0f7b82 */ /* 0x000ef00000000800 */
[----:B------:R-:W4:Y:S08]  /*9e20*/  LDC R0, c[0x0][0x630] ;  /* 0x00018c00ff007b82 */ /* 0x000f300000000800 */
[----:B------:R-:W2:Y:S01]  /*9e30*/  LDC.64 R12, c[0x0][0x620] ;  /* 0x00018800ff0c7b82 */ /* 0x000ea20000000a00 */
[----:B-1----:R-:W-:-:S04]  /*9e40*/  ISETP.NE.U32.AND P0, PT, R8, RZ, PT ;  /* 0x000000ff0800720c */ /* 0x002fc80003f05070 */
[----:B------:R-:W-:Y:S02]  /*9e50*/  ISETP.NE.AND.EX P0, PT, R9, RZ, PT, P0 ;  /* 0x000000ff0900720c */ /* 0x000fe40003f05300 */
[----:B0-----:R-:W-:-:S05]  /*9e60*/  I2FP.F32.U32 R2, R10 ;  /* 0x0000000a00027245 */ /* 0x001fca0000201000 */
[----:B------:R-:W-:-:S04]  /*9e70*/  FMUL R2, R2, UR4 ;  /* 0x0000000402027c20 */ /* 0x000fc80008400000 */
[----:B------:R0:W1:Y:S02]  /*9e80*/  F2I.U32.TRUNC.NTZ R14, R2 ;  /* 0x00000002000e7305 */ /* 0x000064000020f000 */
[----:B---34-:R-:W-:Y:S05]  /*9e90*/  @!P0 BRA `(.L_x_292) ;  /* 0x0000000000288947 */ /* 0x018fea0003800000 */
[----:B------:R-:W3:Y:S02]  /*9ea0*/  LDC R3, c[0x0][0x634] ;  /* 0x00018d00ff037b82 */ /* 0x000ee40000000800 */
[----:B---3--:R-:W-:-:S05]  /*9eb0*/  IADD3 R7, P0, R18, R3, RZ ;  /* 0x0000000312077210 */ /* 0x008fca0007f1e0ff */
[----:B------:R-:W-:-:S04]  /*9ec0*/  IMAD.X R11, RZ, RZ, R17, P0 ;  /* 0x000000ffff0b7224 */ /* 0x000fc800000e0611 */
[----:B0-----:R-:W-:-:S04]  /*9ed0*/  IMAD.WIDE.U32 R2, R11, R8, RZ ;  /* 0x000000080b027225 */ /* 0x001fc800078e00ff */
[----:B------:R-:W-:-:S04]  /*9ee0*/  IMAD.WIDE.U32 R4, P0, R7, R9, R2 ;  /* 0x0000000907047225 */ /* 0x000fc80007800002 */
[----:B------:R-:W-:-:S04]  /*9ef0*/  IMAD.WIDE.U32 R2, R7, R8, RZ ;  /* 0x0000000807027225 */ /* 0x000fc800078e00ff */
[----:B------:R-:W-:Y:S01]  /*9f00*/  IMAD.X R7, RZ, RZ, RZ, P0 ;  /* 0x000000ffff077224 */ /* 0x000fe200000e06ff */
[----:B------:R-:W-:Y:S01]  /*9f10*/  IADD3 RZ, P0, R3, R4, RZ ;  /* 0x0000000403ff7210 */ /* 0x000fe20007f1e0ff */
[----:B------:R-:W-:-:S04]  /*9f20*/  IMAD.MOV.U32 R6, RZ, RZ, R5 ;  /* 0x000000ffff067224 */ /* 0x000fc800078e0005 */
[----:B------:R-:W-:-:S08]  /*9f30*/  IMAD.WIDE.U32.X R6, R11, R9, R6, P0 ;  /* 0x000000090b067225 */ /* 0x000fd000000e0406 */
.L_x_292:
[----:B------:R-:W3:Y:S01]  /*9f40*/  LDC.64 R26, c[0x0][0x640] ;  /* 0x00019000ff1a7b82 */ /* 0x000ee20000000a00 */
[-C--:B------:R-:W-:Y:S01]  /*9f50*/  SHF.R.U64 R11, R6, R0.reuse, R7 ;  /* 0x00000000060b7219 */ /* 0x080fe20000001207 */
[----:B------:R-:W-:Y:S01]  /*9f60*/  IMAD.MOV.U32 R19, RZ, RZ, R17 ;  /* 0x000000ffff137224 */ /* 0x000fe200078e0011 */
[----:B------:R-:W-:Y:S01]  /*9f70*/  SHF.R.U32.HI R0, RZ, R0, R7 ;  /* 0x00000000ff007219 */ /* 0x000fe20000011607 */
[----:B-1----:R-:W-:Y:S01]  /*9f80*/  IMAD.MOV R14, RZ, RZ, -R14 ;  /* 0x000000ffff0e7224 */ /* 0x002fe200078e0a0e */
[----:B------:R-:W-:Y:S01]  /*9f90*/  IADD3 R5, P0, RZ, -R11, RZ ;  /* 0x8000000bff057210 */ /* 0x000fe20007f1e0ff */
[----:B------:R-:W-:Y:S01]  /*9fa0*/  ULDC UR4, c[0x0][0x154] ;  /* 0x0000550000047ab9 */ /* 0x000fe20000000800 */
[----:B------:R-:W-:Y:S01]  /*9fb0*/  IMAD.MOV.U32 R7, RZ, RZ, 0x1 ;  /* 0x00000001ff077424 */ /* 0x000fe200078e00ff */
[----:B------:R-:W1:Y:S01]  /*9fc0*/  LDC R4, c[0x0][0x618] ;  /* 0x00018600ff047b82 */ /* 0x000e620000000800 */
[----:B------:R-:W-:Y:S02]  /*9fd0*/  IMAD R22, R15, R14, R10 ;  /* 0x0000000e0f167224 */ /* 0x000fe400078e020a */
[----:B------:R-:W-:-:S04]  /*9fe0*/  IMAD.X R3, RZ, RZ, ~R0, P0 ;  /* 0x000000ffff037224 */ /* 0x000fc800000e0e00 */
[-C--:B--2---:R-:W-:Y:S01]  /*9ff0*/  IMAD R0, R3, R12.reuse, RZ ;  /* 0x0000000c03007224 */ /* 0x084fe200078e02ff */
[----:B------:R-:W2:Y:S01]  /*a000*/  LDC R6, c[0x0][0x608] ;  /* 0x00018200ff067b82 */ /* 0x000ea20000000800 */
[----:B0-----:R-:W-:-:S04]  /*a010*/  IMAD.WIDE.U32 R2, R5, R12, R18 ;  /* 0x0000000c05027225 */ /* 0x001fc800078e0012 */
[----:B------:R-:W-:Y:S01]  /*a020*/  IMAD R5, R5, R13, R0 ;  /* 0x0000000d05057224 */ /* 0x000fe200078e0200 */
[----:B------:R-:W-:Y:S02]  /*a030*/  I2FP.F32.U32 R0, R20 ;  /* 0x0000001400007245 */ /* 0x000fe40000201000 */
[----:B------:R-:W0:Y:S01]  /*a040*/  LDC R24, c[0x0][0x658] ;  /* 0x00019600ff187b82 */ /* 0x000e220000000800 */
[----:B------:R-:W-:Y:S01]  /*a050*/  IMAD.IADD R3, R3, 0x1, R5 ;  /* 0x0000000103037824 */ /* 0x000fe200078e0205 */
[----:B---3--:R-:W-:Y:S01]  /*a060*/  ISETP.NE.U32.AND P0, PT, R26, RZ, PT ;  /* 0x000000ff1a00720c */ /* 0x008fe20003f05070 */
[----:B------:R-:W-:Y:S01]  /*a070*/  FMUL R0, R0, UR4 ;  /* 0x0000000400007c20 */ /* 0x000fe20008400000 */
[----:B------:R-:W-:Y:S02]  /*a080*/  IMAD.MOV.U32 R5, RZ, RZ, -0x1 ;  /* 0xffffffffff057424 */ /* 0x000fe400078e00ff */
[----:B------:R-:W-:Y:S01]  /*a090*/  ISETP.NE.AND.EX P0, PT, R27, RZ, PT, P0 ;  /* 0x000000ff1b00720c */ /* 0x000fe20003f05300 */
[----:B------:R3:W4:Y:S01]  /*a0a0*/  F2I.U32.TRUNC.NTZ R12, R0 ;  /* 0x00000000000c7305 */ /* 0x000722000020f000 */
[----:B------:R-:W3:Y:S01]  /*a0b0*/  LDC R15, c[0x0][0x148] ;  /* 0x00005200ff0f7b82 */ /* 0x000ee20000000800 */
[----:B-1----:R-:W-:-:S02]  /*a0c0*/  SHF.R.U64 R10, R2, R4, R3 ;  /* 0x00000004020a7219 */ /* 0x002fc40000001203 */
[----:B------:R-:W-:-:S05]  /*a0d0*/  SHF.R.U32.HI R3, RZ, R4, R3 ;  /* 0x00000004ff037219 */ /* 0x000fca0000011603 */
[----:B------:R-:W1:Y:S01]  /*a0e0*/  LDC R14, c[0x0][0x600] ;  /* 0x00018000ff0e7b82 */ /* 0x000e620000000800 */
[-CC-:B--2---:R-:W-:Y:S02]  /*a0f0*/  SHF.R.U64 R8, R10, R6.reuse, R3.reuse ;  /* 0x000000060a087219 */ /* 0x184fe40000001203 */
[----:B------:R-:W-:-:S05]  /*a100*/  SHF.R.U32.HI R3, RZ, R6, R3 ;  /* 0x00000006ff037219 */ /* 0x000fca0000011603 */
[----:B------:R-:W2:Y:S01]  /*a110*/  LDC R21, c[0x0][0x648] ;  /* 0x00019200ff157b82 */ /* 0x000ea20000000800 */
[-CC-:B0-----:R-:W-:Y:S02]  /*a120*/  SHF.R.U64 R13, R8, R24.reuse, R3.reuse ;  /* 0x00000018080d7219 */ /* 0x181fe40000001203 */
[-C--:B------:R-:W-:Y:S02]  /*a130*/  SHF.L.U32 R5, R5, R24.reuse, RZ ;  /* 0x0000001805057219 */ /* 0x080fe400000006ff */
[-C--:B------:R-:W-:Y:S01]  /*a140*/  SHF.R.U32.HI R3, RZ, R24.reuse, R3 ;  /* 0x00000018ff037219 */ /* 0x080fe20000011603 */
[----:B------:R-:W-:Y:S01]  /*a150*/  IMAD.MOV.U32 R2, RZ, RZ, R13 ;  /* 0x000000ffff027224 */ /* 0x000fe200078e000d */
[----:B------:R-:W-:Y:S01]  /*a160*/  SHF.L.U32 R24, R7, R24, RZ ;  /* 0x0000001807187219 */ /* 0x000fe200000006ff */
[----:B------:R-:W0:Y:S01]  /*a170*/  LDC R25, c[0x0][0x638] ;  /* 0x00018e00ff197b82 */ /* 0x000e220000000800 */
[----:B------:R-:W-:-:S07]  /*a180*/  LOP3.LUT R19, RZ, R5, RZ, 0x33, !PT ;  /* 0x00000005ff137212 */ /* 0x000fce00078e33ff */
[----:B------:R-:W0:Y:S01]  /*a190*/  LDC R28, c[0x0][0x610] ;  /* 0x00018400ff1c7b82 */ /* 0x000e220000000800 */
[----:B----4-:R-:W-:Y:S05]  /*a1a0*/  @!P0 BRA `(.L_x_293) ;  /* 0x0000000000288947 */ /* 0x010fea0003800000 */
[----:B---3--:R-:W3:Y:S02]  /*a1b0*/  LDC R0, c[0x0][0x64c] ;  /* 0x00019300ff007b82 */ /* 0x008ee40000000800 */
[----:B---3--:R-:W-:-:S05]  /*a1c0*/  IADD3 R7, P0, R13, R0, RZ ;  /* 0x000000000d077210 */ /* 0x008fca0007f1e0ff */
        /* <DEDUP_REMOVED lines=8> */
.L_x_293:
[----:B------:R-:W4:Y:S01]  /*a250*/  LDC R4, c[0x0][0x65c] ;  /* 0x00019700ff047b82 */ /* 0x000f220000000800 */
[----:B--23--:R-:W-:Y:S01]  /*a260*/  SHF.R.U64 R0, R2, R21, R3 ;  /* 0x0000001502007219 */ /* 0x00cfe20000001203 */
[----:B-1----:R-:W-:Y:S01]  /*a270*/  VIADD R3, R14, 0xffffffff ;  /* 0xffffffff0e037836 */ /* 0x002fe20000000000 */
[----:B------:R-:W-:Y:S01]  /*a280*/  LOP3.LUT R19, R8, R19, RZ, 0xc0, !PT ;  /* 0x0000001308137212 */ /* 0x000fe200078ec0ff */
[----:B------:R-:W-:Y:S02]  /*a290*/  IMAD.MOV R12, RZ, RZ, -R12 ;  /* 0x000000ffff0c7224 */ /* 0x000fe400078e0a0c */
[----:B------:R-:W-:Y:S01]  /*a2a0*/  IMAD.MOV R2, RZ, RZ, -R0 ;  /* 0x000000ffff027224 */ /* 0x000fe200078e0a00 */
[----:B------:R-:W-:Y:S01]  /*a2b0*/  LOP3.LUT R3, R10, R3, RZ, 0xc0, !PT ;  /* 0x000000030a037212 */ /* 0x000fe200078ec0ff */
[----:B------:R-:W-:Y:S02]  /*a2c0*/  IMAD R19, R24, R0, R19 ;  /* 0x0000000018137224 */ /* 0x000fe400078e0213 */
[----:B0-----:R-:W-:-:S04]  /*a2d0*/  IMAD R0, R2, R25, R13 ;  /* 0x0000001902007224 */ /* 0x001fc800078e020d */
[----:B------:R-:W-:Y:S01]  /*a2e0*/  IMAD R2, R0, R14, R3 ;  /* 0x0000000e00027224 */ /* 0x000fe200078e0203 */
[----:B----4-:R-:W-:Y:S01]  /*a2f0*/  ISETP.NE.AND P0, PT, R4, 0x1, PT ;  /* 0x000000010400780c */ /* 0x010fe20003f05270 */
[----:B------:R-:W-:-:S05]  /*a300*/  IMAD.MOV.U32 R4, RZ, RZ, 0x1 ;  /* 0x00000001ff047424 */ /* 0x000fca00078e00ff */
[----:B------:R-:W-:-:S07]  /*a310*/  PRMT R0, R4, 0x7610, R0 ;  /* 0x0000761004007816 */ /* 0x000fce0000000000 */
[----:B------:R-:W-:-:S04]  /*a320*/  @P0 IMAD R22, R15, R12, R20 ;  /* 0x0000000c0f160224 */ /* 0x000fc800078e0214 */
[----:B------:R-:W-:-:S05]  /*a330*/  IMAD R19, R19, R28, R22 ;  /* 0x0000001c13137224 */ /* 0x000fca00078e0216 */
[----:B------:R-:W-:Y:S02]  /*a340*/  SEL R22, R2, R19, !P0 ;  /* 0x0000001302167207 */ /* 0x000fe40004000000 */
[----:B------:R-:W-:Y:S01]  /*a350*/  SEL R19, R19, R2, !P0 ;  /* 0x0000000213137207 */ /* 0x000fe20004000000 */
[----:B------:R-:W-:-:S07]  /*a360*/  IMAD.MOV.U32 R2, RZ, RZ, R11 ;  /* 0x000000ffff027224 */ /* 0x000fce00078e000b */
.L_x_291:
[----:B------:R-:W-:Y:S02]  /*a370*/  LOP3.LUT P0, RZ, R0, 0xff, RZ, 0xc0, !PT ;  /* 0x000000ff00ff7812 */ /* 0x000fe4000780c0ff */
[----:B------:R-:W-:-:S11]  /*a380*/  LOP3.LUT R175, R175, 0x1, RZ, 0x3c, !PT ;  /* 0x00000001afaf7812 */ /* 0x000fd600078e3cff */
[----:B------:R-:W-:Y:S05]  /*a390*/  @P0 BRA `(.L_x_294) ;  /* 0xffffff7000b40947 */ /* 0x000fea000383ffff */
[----:B------:R-:W-:Y:S05]  /*a3a0*/  EXIT ;  /* 0x000000000000794d */ /* 0x000fea0003800000 */
.L_x_17:
[----:B------:R-:W-:-:S08]  /*a3b0*/  ISETP.NE.AND P0, PT, R5, RZ, PT ;  /* 0x000000ff0500720c */ /* 0x000fd00003f05270 */
[----:B0-----:R-:W0:-:S00]  /*a3c0*/  USETMAXREG.DEALLOC.CTAPOOL 0x28 ;  /* 0x00000028000079c8 */ /* 0x001e0000080e0500 */
[----:B------:R-:W-:Y:S05]  /*a3d0*/  @P0 EXIT ;  /* 0x000000000000094d */ /* 0x000fea0003800000 */
[----:B0-----:R-:W-:Y:S01]  /*a3e0*/  LOP3.LUT P0, RZ, R8, 0xff, RZ, 0xc0, !PT ;  /* 0x000000ff08ff7812 */ /* 0x001fe2000780c0ff */
[----:B------:R-:W-:Y:S02]  /*a3f0*/  IMAD.MOV.U32 R0, RZ, RZ, 0x1 ;  /* 0x00000001ff007424 */ /* 0x000fe400078e00ff */
[----:B------:R-:W-:-:S10]  /*a400*/  IMAD.MOV.U32 R7, RZ, RZ, RZ ;  /* 0x000000ffff077224 */ /* 0x000fd400078e00ff */
[----:B------:R-:W-:Y:S05]  /*a410*/  @!P0 BRA `(.L_x_295) ;  /* 0x0000000c00788947 */ /* 0x000fea0003800000 */
[----:B------:R-:W0:Y:S01]  /*a420*/  S2UR UR9, SR_CgaCtaId ;  /* 0x00000000000979c3 */ /* 0x000e220000008800 */
[----:B------:R-:W-:Y:S01]  /*a430*/  ULDC UR5, c[0x0][0x658] ;  /* 0x0001960000057ab9 */ /* 0x000fe20000000800 */
[----:B------:R-:W-:Y:S01]  /*a440*/  UMOV UR10, 0xffffffff ;  /* 0xffffffff000a7882 */ /* 0x000fe20000000000 */
[----:B------:R-:W-:Y:S01]  /*a450*/  UMOV UR11, 0x1 ;  /* 0x00000001000b7882 */ /* 0x000fe20000000000 */
[----:B------:R-:W-:Y:S01]  /*a460*/  USHF.L.U32 UR10, UR10, UR5, URZ ;  /* 0x000000050a0a7299 */ /* 0x000fe2000800063f */
[----:B------:R-:W-:Y:S01]  /*a470*/  LOP3.LUT P0, RZ, R4, 0x1f, RZ, 0xc0, !PT ;  /* 0x0000001f04ff7812 */ /* 0x000fe2000780c0ff */
[----:B------:R-:W-:Y:S01]  /*a480*/  BSSY B0, `(.L_x_295) ;  /* 0x00000d7000007945 */ /* 0x000fe20003800000 */
[C---:B------:R-:W-:Y:S01]  /*a490*/  ISETP.NE.AND P2, PT, R3.reuse, RZ, PT ;  /* 0x000000ff0300720c */ /* 0x040fe20003f45270 */
[----:B------:R-:W-:Y:S01]  /*a4a0*/  ULOP3.LUT UR13, URZ, UR10, URZ, 0x33, !UPT ;  /* 0x0000000a3f0d7292 */ /* 0x000fe2000f8e333f */
[----:B------:R-:W-:Y:S01]  /*a4b0*/  ISETP.NE.OR P0, PT, R3, RZ, !P0 ;  /* 0x000000ff0300720c */ /* 0x000fe20004705670 */
[----:B------:R-:W-:Y:S01]  /*a4c0*/  IMAD.MOV.U32 R8, RZ, RZ, 0x1 ;  /* 0x00000001ff087424 */ /* 0x000fe200078e00ff */
[----:B------:R-:W-:Y:S01]  /*a4d0*/  LOP3.LUT R6, R16, 0x2, RZ, 0xfc, !PT ;  /* 0x0000000210067812 */ /* 0x000fe200078efcff */
[----:B------:R-:W-:Y:S01]  /*a4e0*/  IMAD.MOV.U32 R0, RZ, RZ, 0x1 ;  /* 0x00000001ff007424 */ /* 0x000fe200078e00ff */
[----:B------:R-:W-:Y:S01]  /*a4f0*/  ULDC UR4, c[0x0][0x600] ;  /* 0x0001800000047ab9 */ /* 0x000fe20000000800 */
[----:B------:R-:W-:Y:S01]  /*a500*/  IMAD.MOV.U32 R7, RZ, RZ, RZ ;  /* 0x000000ffff077224 */ /* 0x000fe200078e00ff */
[----:B------:R-:W-:Y:S01]  /*a510*/  UMOV UR18, 0x5 ;  /* 0x0000000500127882 */ /* 0x000fe20000000000 */
[----:B------:R-:W-:-:S02]  /*a520*/  UIADD3 UR26, UR40, 0x1, URZ ;  /* 0x00000001281a7890 */ /* 0x000fc4000fffe03f */
[----:B------:R-:W-:Y:S02]  /*a530*/  UIADD3 UR4, UR4, -0x1, URZ ;  /* 0xffffffff04047890 */ /* 0x000fe4000fffe03f */
[----:B------:R-:W-:Y:S01]  /*a540*/  USHF.L.U32 UR5, UR11, UR5, URZ ;  /* 0x000000050b057299 */ /* 0x000fe2000800063f */
[----:B------:R-:W-:Y:S01]  /*a550*/  ULDC.64 UR24, c[0x0][0x198] ;  /* 0x0000660000187ab9 */ /* 0x000fe20000000a00 */
[----:B0-----:R-:W-:Y:S02]  /*a560*/  ULOP3.LUT UR8, UR9, 0x1, URZ, 0xc0, !UPT ;  /* 0x0000000109087892 */ /* 0x001fe4000f8ec03f */
[----:B------:R-:W-:Y:S02]  /*a570*/  USHF.R.U32.HI UR27, URZ, 0x1, UR9 ;  /* 0x000000013f1b7899 */ /* 0x000fe40008011609 */
[----:B------:R-:W-:Y:S02]  /*a580*/  USHF.L.U32 UR6, UR9, 0x7, URZ ;  /* 0x0000000709067899 */ /* 0x000fe4000800063f */
[----:B------:R-:W-:-:S02]  /*a590*/  USHF.L.U32 UR7, UR9, 0xc, URZ ;  /* 0x0000000c09077899 */ /* 0x000fc4000800063f */
[----:B------:R-:W-:Y:S02]  /*a5a0*/  ULOP3.LUT UR9, UR9, 0xfffffffe, URZ, 0xc0, !UPT ;  /* 0xfffffffe09097892 */ /* 0x000fe4000f8ec03f */
[----:B------:R-:W-:Y:S02]  /*a5b0*/  UISETP.GT.U32.AND UP0, UPT, UR8, 0xffff, UPT ;  /* 0x0000ffff0800788c */ /* 0x000fe4000bf04070 */
[----:B------:R-:W-:Y:S02]  /*a5c0*/  USHF.L.U32 UR10, UR11, UR9, URZ ;  /* 0x000000090b0a7299 */ /* 0x000fe4000800063f */
[----:B------:R-:W-:Y:S02]  /*a5d0*/  ULOP3.LUT UR9, UR9, 0x1, URZ, 0xfc, !UPT ;  /* 0x0000000109097892 */ /* 0x000fe4000f8efc3f */
[----:B------:R-:W-:Y:S02]  /*a5e0*/  USEL UR8, UR8, 0xffff, !UP0 ;  /* 0x0000ffff08087887 */ /* 0x000fe4000c000000 */
[----:B------:R-:W-:-:S02]  /*a5f0*/  USHF.L.U32 UR9, UR11, UR9, URZ ;  /* 0x000000090b097299 */ /* 0x000fc4000800063f */
[----:B------:R-:W-:Y:S02]  /*a600*/  ULOP3.LUT UR8, UR8, 0xffff, URZ, 0xc0, !UPT ;  /* 0x0000ffff08087892 */ /* 0x000fe4000f8ec03f */
[----:B------:R-:W-:Y:S02]  /*a610*/  ULOP3.LUT UR6, UR6, 0x80, URZ, 0xc0, !UPT ;  /* 0x0000008006067892 */ /* 0x000fe4000f8ec03f */
[----:B------:R-:W-:Y:S02]  /*a620*/  ULOP3.LUT UR7, UR7, 0x1000, URZ, 0xc0, !UPT ;  /* 0x0000100007077892 */ /* 0x000fe4000f8ec03f */
[----:B------:R-:W-:Y:S02]  /*a630*/  ULOP3.LUT UR19, UR10, UR9, URZ, 0xfc, !UPT ;  /* 0x000000090a137292 */ /* 0x000fe4000f8efc3f */
[----:B------:R-:W-:-:S12]  /*a640*/  USHF.L.U32 UR18, UR18, UR8, URZ ;  /* 0x0000000812127299 */ /* 0x000fd8000800063f */
.L_x_307:
[----:B------:R-:W-:-:S03]  /*a650*/  UMOV UR8, 0xffffffff ;  /* 0xffffffff00087882 */ /* 0x000fc60000000000 */
[----:B------:R-:W-:Y:S05]  /*a660*/  BRA.DIV UR8, `(.L_x_296) ;  /* 0x0000000e08d47947 */ /* 0x000fea000b800000 */
[----:B------:R-:W-:-:S13]  /*a670*/  ELECT P6, URZ, PT ;  /* 0x00000000003f782f */ /* 0x000fda00038c0000 */
.L_x_319:
[----:B------:R-:W0:Y:S01]  /*a680*/  LDC R3, c[0x0][0x28c] ;  /* 0x0000a300ff037b82 */ /* 0x000e220000000800 */
[----:B------:R-:W-:Y:S01]  /*a690*/  BSSY B1, `(.L_x_297) ;  /* 0x000003d000017945 */ /* 0x000fe20003800000 */
[----:B0-----:R-:W-:-:S13]  /*a6a0*/  ISETP.LT.OR P6, PT, R3, 0x1, !P6 ;  /* 0x000000010300780c */ /* 0x001fda00077c1670 */
[----:B------:R-:W-:Y:S05]  /*a6b0*/  @P6 BRA `(.L_x_298) ;  /* 0x0000000000e86947 */ /* 0x000fea0003800000 */
[----:B------:R-:W-:Y:S01]  /*a6c0*/  LEA R19, R19, UR27, 0x1 ;  /* 0x0000001b13137c11 */ /* 0x000fe2000f8e08ff */
[----:B------:R-:W-:Y:S01]  /*a6d0*/  IMAD.MOV.U32 R11, RZ, RZ, RZ ;  /* 0x000000ffff0b7224 */ /* 0x000fe200078e00ff */
[----:B------:R-:W-:Y:S01]  /*a6e0*/  LEA R22, R22, UR6, 0x8 ;  /* 0x0000000616167c11 */ /* 0x000fe2000f8e40ff */
[----:B------:R-:W-:Y:S02]  /*a6f0*/  IMAD.U32 R13, RZ, RZ, UR26 ;  /* 0x0000001aff0d7e24 */ /* 0x000fe4000f8e00ff */
[----:B------:R-:W-:Y:S02]  /*a700*/  IMAD.MOV.U32 R3, RZ, RZ, R0 ;  /* 0x000000ffff037224 */ /* 0x000fe400078e0000 */
[----:B------:R-:W-:Y:S02]  /*a710*/  IMAD.MOV.U32 R4, RZ, RZ, R7 ;  /* 0x000000ffff047224 */ /* 0x000fe400078e0007 */
[----:B------:R-:W-:-:S07]  /*a720*/  IMAD.SHL.U32 R19, R19, 0x20, RZ ;  /* 0x0000002013137824 */ /* 0x000fce00078e00ff */
.L_x_302:
[----:B------:R-:W0:Y:S01]  /*a730*/  S2R R10, SR_CgaCtaId ;  /* 0x00000000000a7919 */ /* 0x000e220000008800 */
[----:B------:R-:W-:Y:S01]  /*a740*/  MOV R5, 0x400 ;  /* 0x0000040000057802 */ /* 0x000fe20000000f00 */
[----:B------:R-:W1:Y:S03]  /*a750*/  @!P2 LDC R9, c[0x0][0x500] ;  /* 0x00014000ff09ab82 */ /* 0x000e660000000800 */
[----:B0-----:R-:W-:Y:S02]  /*a760*/  LEA R12, R10, R5, 0x18 ;  /* 0x000000050a0c7211 */ /* 0x001fe400078ec0ff */
[----:B------:R-:W-:-:S03]  /*a770*/  SHF.L.U32 R5, R3, 0x1f, RZ ;  /* 0x0000001f03057819 */ /* 0x000fc600000006ff */
[----:B------:R-:W-:-:S04]  /*a780*/  IMAD R10, R4, 0x8, R12 ;  /* 0x00000008040a7824 */ /* 0x000fc800078e020c */
[----:B------:R-:W0:Y:S02]  /*a790*/  SYNCS.PHASECHK.TRANS64.TRYWAIT P1, [R10+URZ+0x18], R5 ;  /* 0x000018050a0075a7 */ /* 0x000e24000802017f */
[----:B01----:R-:W-:Y:S05]  /*a7a0*/  @!P1 BRA `(.L_x_299) ;  /* 0x0000000c00a49947 */ /* 0x003fea0003800000 */
.L_x_320:
[----:B0-----:R-:W-:Y:S01]  /*a7b0*/  PRMT R5, R6, 0x9910, RZ ;  /* 0x0000991006057816 */ /* 0x001fe200000000ff */
[----:B------:R0:W-:Y:S03]  /*a7c0*/  @!P2 SYNCS.ARRIVE.TRANS64 RZ, [R10+URZ], R9 ;  /* 0x000000090affa9a7 */ /* 0x0001e6000800003f */
[----:B------:R-:W-:-:S13]  /*a7d0*/  ISETP.NE.AND P1, PT, R5, 0x2, PT ;  /* 0x000000020500780c */ /* 0x000fda0003f25270 */
[----:B0-----:R-:W-:Y:S05]  /*a7e0*/  @P1 BRA `(.L_x_300) ;  /* 0x0000000000041947 */ /* 0x001fea0003800000 */
[----:B------:R-:W-:Y:S01]  /*a7f0*/  BPT.TRAP 0x1 ;  /* 0x000000040000795c */ /* 0x000fe20000300000 */
.L_x_300:
[----:B------:R-:W-:Y:S05]  /*a800*/  @P0 BRA `(.L_x_301) ;  /* 0x0000000000040947 */ /* 0x000fea0003800000 */
[----:B------:R-:W-:Y:S01]  /*a810*/  BPT.TRAP 0x1 ;  /* 0x000000040000795c */ /* 0x000fe20000300000 */
.L_x_301:
[----:B------:R-:W-:Y:S01]  /*a820*/  LEA R5, R4, UR27, 0x1 ;  /* 0x0000001b04057c11 */ /* 0x000fe2000f8e08ff */
[----:B------:R-:W-:Y:S01]  /*a830*/  VIADD R13, R13, 0xffffffff ;  /* 0xffffffff0d0d7836 */ /* 0x000fe20000000000 */
[----:B------:R-:W-:Y:S01]  /*a840*/  R2UR UR22, R19 ;  /* 0x00000000131672ca */ /* 0x000fe200000e0000 */
[----:B------:R-:W-:Y:S01]  /*a850*/  UIADD3 UR14, UP0, UR24, 0xf0, URZ ;  /* 0x000000f0180e7890 */ /* 0x000fe2000ff1e03f */
[----:B------:R-:W-:Y:S01]  /*a860*/  R2UR UR9, R10 ;  /* 0x000000000a0972ca */ /* 0x000fe200000e0000 */
[----:B------:R-:W-:Y:S01]  /*a870*/  IMAD.SHL.U32 R5, R5, 0x400, RZ ;  /* 0x0000040005057824 */ /* 0x000fe200078e00ff */
[----:B------:R-:W-:Y:S01]  /*a880*/  R2UR UR10, R11 ;  /* 0x000000000b0a72ca */ /* 0x000fe200000e0000 */
[----:B------:R-:W-:Y:S01]  /*a890*/  UIADD3 UR30, UP1, UR24, 0x1f0, URZ ;  /* 0x000001f0181e7890 */ /* 0x000fe2000ff3e03f */
[----:B------:R-:W-:Y:S01]  /*a8a0*/  R2UR UR12, R2 ;  /* 0x00000000020c72ca */ /* 0x000fe200000e0000 */
[--C-:B------:R-:W-:Y:S01]  /*a8b0*/  IMAD R9, R5, 0x2, R12.reuse ;  /* 0x0000000205097824 */ /* 0x100fe200078e020c */
[----:B------:R-:W-:Y:S01]  /*a8c0*/  LEA R5, R4, UR7, 0xd ;  /* 0x0000000704057c11 */ /* 0x000fe2000f8e68ff */
[----:B------:R-:W-:Y:S01]  /*a8d0*/  UIADD3.X UR15, URZ, UR25, URZ, UP0, !UPT ;  /* 0x000000193f0f7290 */ /* 0x000fe200087fe43f */
[----:B------:R-:W-:Y:S01]  /*a8e0*/  R2UR UR23, R22 ;  /* 0x00000000161772ca */ /* 0x000fe200000e0000 */
[----:B------:R-:W-:Y:S01]  /*a8f0*/  UPRMT UR20, URZ, 0x5410, UR18 ;  /* 0x000054103f147896 */ /* 0x000fe20008000012 */
[----:B------:R-:W-:Y:S01]  /*a900*/  R2UR UR8, R9 ;  /* 0x00000000090872ca */ /* 0x000fe200000e0000 */
[----:B------:R-:W-:Y:S01]  /*a910*/  IMAD R5, R5, 0x2, R12 ;  /* 0x0000000205057824 */ /* 0x000fe200078e020c */
[----:B------:R-:W-:Y:S01]  /*a920*/  ISETP.GT.AND P3, PT, R13, 0x1, PT ;  /* 0x000000010d00780c */ /* 0x000fe20003f64270 */
[----:B------:R-:W-:Y:S01]  /*a930*/  VIADD R4, R4, 0x1 ;  /* 0x0000000104047836 */ /* 0x000fe20000000000 */
[----:B------:R-:W-:Y:S01]  /*a940*/  UPRMT UR28, URZ, 0x5410, UR19 ;  /* 0x000054103f1c7896 */ /* 0x000fe20008000013 */
[----:B------:R-:W-:Y:S01]  /*a950*/  VIADD R11, R11, 0x20 ;  /* 0x000000200b0b7836 */ /* 0x000fe20000000000 */
[----:B------:R-:W-:Y:S01]  /*a960*/  R2UR UR11, R5 ;  /* 0x00000000050b72ca */ /* 0x000fe200000e0000 */
[----:B------:R-:W-:Y:S01]  /*a970*/  UIADD3.X UR31, URZ, UR25, URZ, UP1, !UPT ;  /* 0x000000193f1f7290 */ /* 0x000fe20008ffe43f */
[----:B------:R-:W-:Y:S01]  /*a980*/  ISETP.NE.AND P1, PT, R4, 0x3, PT ;  /* 0x000000030400780c */ /* 0x000fe20003f25270 */
[----:B------:R-:W-:Y:S01]  /*a990*/  UMOV UR16, 0x0 ;  /* 0x0000000000107882 */ /* 0x000fe20000000000 */
[----:B------:R-:W-:-:S02]  /*a9a0*/  UMOV UR17, 0x10000000 ;  /* 0x1000000000117882 */ /* 0x000fc40000000000 */
[----:B------:R-:W-:Y:S01]  /*a9b0*/  SEL R10, RZ, 0x1, P1 ;  /* 0x00000001ff0a7807 */ /* 0x000fe20000800000 */
[----:B------:R-:W-:Y:S01]  /*a9c0*/  UIADD3 UR8, UR8, 0x100, URZ ;  /* 0x0000010008087890 */ /* 0x000fe2000fffe03f */
[----:B------:R-:W-:Y:S02]  /*a9d0*/  SEL R4, R4, RZ, P1 ;  /* 0x000000ff04047207 */ /* 0x000fe40000800000 */
[----:B------:R-:W-:-:S03]  /*a9e0*/  LOP3.LUT R3, R3, R10, RZ, 0x3c, !PT ;  /* 0x0000000a03037212 */ /* 0x000fc600078e3cff */
[----:B------:R-:W-:-:S03]  /*a9f0*/  UIADD3 UR21, UR11, 0x3100, URZ ;  /* 0x000031000b157890 */ /* 0x000fc6000fffe03f */
[----:B------:R-:W-:Y:S02]  /*aa00*/  UMOV UR11, UR22 ;  /* 0x00000016000b7c82 */ /* 0x000fe40008000000 */
[----:B------:R0:W-:Y:S02]  /*aa10*/  UTMALDG.3D.MULTICAST [UR8], [UR14], UR20, desc[UR16] ;  /* 0x000010080e0073b4 */ /* 0x0001e40008011814 */
[----:B0-----:R-:W-:Y:S01]  /*aa20*/  UMOV UR8, UR21 ;  /* 0x0000001500087c82 */ /* 0x001fe20008000000 */
[----:B------:R-:W-:Y:S02]  /*aa30*/  UMOV UR11, UR23 ;  /* 0x00000017000b7c82 */ /* 0x000fe40008000000 */
[----:B------:R0:W-:Y:S02]  /*aa40*/  UTMALDG.3D.MULTICAST [UR8], [UR30], UR28, desc[UR16] ;  /* 0x000010081e0073b4 */ /* 0x0001e4000801181c */
[----:B0-----:R-:W-:Y:S05]  /*aa50*/  @P3 BRA `(.L_x_302) ;  /* 0xfffffffc00343947 */ /* 0x001fea000383ffff */
.L_x_298:
[----:B------:R-:W-:Y:S05]  /*aa60*/  BSYNC B1 ;  /* 0x0000000000017941 */ /* 0x000fea0003800000 */
.L_x_297:
[----:B------:R-:W2:Y:S01]  /*aa70*/  LDL.64 R14, [R1] ;  /* 0x00000000010e7983 */ /* 0x000ea20000100a00 */
[----:B------:R-:W-:Y:S01]  /*aa80*/  LOP3.LUT P4, RZ, R8, 0xff, RZ, 0xc0, !PT ;  /* 0x000000ff08ff7812 */ /* 0x000fe2000788c0ff */
[----:B------:R-:W-:Y:S01]  /*aa90*/  VIADD R4, R7, UR40 ;  /* 0x0000002807047c36 */ /* 0x000fe20008000000 */
[----:B------:R-:W-:Y:S01]  /*aaa0*/  ULDC.64 UR8, c[0x0][0x650] ;  /* 0x0001940000087ab9 */ /* 0x000fe20000000a00 */
[----:B------:R-:W-:Y:S01]  /*aab0*/  IMAD.U32 R7, RZ, RZ, UR40 ;  /* 0x00000028ff077e24 */ /* 0x000fe2000f8e00ff */
[----:B------:R-:W-:Y:S01]  /*aac0*/  UISETP.GE.U32.AND UP0, UPT, UR40, 0x3, UPT ;  /* 0x000000032800788c */ /* 0x000fe2000bf06070 */
[----:B------:R-:W-:Y:S01]  /*aad0*/  BSSY B1, `(.L_x_303) ;  /* 0x000006f000017945 */ /* 0x000fe20003800000 */
[----:B------:R-:W-:Y:S01]  /*aae0*/  ISETP.GT.U32.AND P1, PT, R4, 0x2, PT ;  /* 0x000000020400780c */ /* 0x000fe20003f24070 */
[----:B------:R-:W-:Y:S01]  /*aaf0*/  IMAD.MOV.U32 R19, RZ, RZ, -0x1 ;  /* 0xffffffffff137424 */ /* 0x000fe200078e00ff */
[----:B------:R-:W-:Y:S01]  /*ab00*/  PRMT R8, RZ, 0x7610, R8 ;  /* 0x00007610ff087816 */ /* 0x000fe20000000008 */
[----:B------:R-:W-:Y:S01]  /*ab10*/  IMAD.MOV.U32 R22, RZ, RZ, -0x1 ;  /* 0xffffffffff167424 */ /* 0x000fe200078e00ff */
[----:B------:R-:W-:-:S02]  /*ab20*/  ISETP.LT.U32.AND P1, PT, R7, 0x3, P1 ;  /* 0x000000030700780c */ /* 0x000fc40000f21070 */
[----:B------:R-:W-:Y:S01]  /*ab30*/  PLOP3.LUT P3, PT, PT, PT, UP0, 0x80, 0x0 ;  /* 0x000000000000781c */ /* 0x000fe20003f6f008 */
[----:B------:R-:W0:Y:S01]  /*ab40*/  @P4 S2R R3, SR_CgaCtaId ;  /* 0x0000000000034919 */ /* 0x000e220000008800 */
[----:B------:R-:W-:-:S04]  /*ab50*/  @P4 MOV R2, 0x400 ;  /* 0x0000040000024802 */ /* 0x000fc80000000f00 */
[----:B0-----:R-:W-:Y:S01]  /*ab60*/  @P4 LEA R5, R3, R2, 0x18 ;  /* 0x0000000203054211 */ /* 0x001fe200078ec0ff */
[----:B------:R-:W-:-:S03]  /*ab70*/  IMAD.WIDE.U32 R2, R4, -0x55555555, RZ ;  /* 0xaaaaaaab04027825 */ /* 0x000fc600078e00ff */
[----:B------:R0:W-:Y:S01]  /*ab80*/  @P4 SYNCS.ARRIVE.TRANS64.A1T0 RZ, [R5+URZ+0x68], RZ ;  /* 0x000068ff05ff49a7 */ /* 0x0001e2000810003f */
[----:B------:R-:W-:Y:S01]  /*ab90*/  IMAD.MOV.U32 R2, RZ, RZ, -0x1 ;  /* 0xffffffffff027424 */ /* 0x000fe200078e00ff */
[----:B0-----:R-:W-:Y:S02]  /*aba0*/  SHF.R.U32.HI R5, RZ, 0x1, R3 ;  /* 0x00000001ff057819 */ /* 0x001fe40000011603 */
[----:B------:R-:W-:-:S03]  /*abb0*/  SEL R3, RZ, 0x1, !P1 ;  /* 0x00000001ff037807 */ /* 0x000fc60004800000 */
[----:B------:R-:W-:Y:S01]  /*abc0*/  IMAD R7, R5, -0x3, R4 ;  /* 0xfffffffd05077824 */ /* 0x000fe200078e0204 */
[----:B------:R-:W-:Y:S02]  /*abd0*/  LOP3.LUT R0, R0, R3, RZ, 0x3c, !PT ;  /* 0x0000000300007212 */ /* 0x000fe400078e3cff */
[----:B------:R-:W-:Y:S02]  /*abe0*/  PRMT R3, RZ, 0x7610, R3 ;  /* 0x00007610ff037816 */ /* 0x000fe40000000003 */
[----:B------:R-:W-:Y:S02]  /*abf0*/  @P3 LOP3.LUT R0, R0, 0x1, R5, 0x78, !PT ;  /* 0x0000000100003812 */ /* 0x000fe400078e7805 */
[----:B--2---:R-:W-:-:S04]  /*ac00*/  IADD3 R18, P4, R18, R14, RZ ;  /* 0x0000000e12127210 */ /* 0x004fc80007f9e0ff */
[----:B------:R-:W-:Y:S01]  /*ac10*/  ISETP.GE.U32.AND P1, PT, R18, UR8, PT ;  /* 0x0000000812007c0c */ /* 0x000fe2000bf26070 */
[----:B------:R-:W-:-:S05]  /*ac20*/  IMAD.X R17, R17, 0x1, R23, P4 ;  /* 0x0000000111117824 */ /* 0x000fca00020e0617 */
[----:B------:R-:W-:-:S13]  /*ac30*/  ISETP.GE.U32.AND.EX P1, PT, R17, UR9, PT, P1 ;  /* 0x0000000911007c0c */ /* 0x000fda000bf26110 */
[----:B------:R-:W-:Y:S05]  /*ac40*/  @P1 BRA `(.L_x_304) ;  /* 0x00000004005c1947 */ /* 0x000fea0003800000 */
[----:B------:R-:W0:Y:S01]  /*ac50*/  S2R R11, SR_CTAID.X ;  /* 0x00000000000b7919 */ /* 0x000e220000002500 */
[----:B------:R-:W-:Y:S01]  /*ac60*/  ULDC.64 UR8, c[0x0][0x628] ;  /* 0x00018a0000087ab9 */ /* 0x000fe20000000a00 */
[----:B------:R-:W1:Y:S01]  /*ac70*/  LDC R12, c[0x0][0x144] ;  /* 0x00005100ff0c7b82 */ /* 0x000e620000000800 */
[----:B------:R-:W-:Y:S01]  /*ac80*/  ISETP.NE.U32.AND P1, PT, RZ, UR8, PT ;  /* 0x00000008ff007c0c */ /* 0x000fe2000bf25070 */
[----:B------:R-:W2:Y:S01]  /*ac90*/  S2R R9, SR_CTAID.Y ;  /* 0x0000000000097919 */ /* 0x000ea20000002600 */
[----:B------:R-:W-:Y:S01]  /*aca0*/  ULDC UR10, c[0x0][0x150] ;  /* 0x00005400000a7ab9 */ /* 0x000fe20000000800 */
[----:B------:R-:W-:Y:S01]  /*acb0*/  ULDC UR11, c[0x0][0x630] ;  /* 0x00018c00000b7ab9 */ /* 0x000fe20000000800 */
[----:B------:R-:W-:Y:S01]  /*acc0*/  ISETP.NE.AND.EX P1, PT, RZ, UR9, PT, P1 ;  /* 0x00000009ff007c0c */ /* 0x000fe2000bf25310 */
[----:B------:R-:W-:Y:S01]  /*acd0*/  IMAD.MOV.U32 R2, RZ, RZ, R18 ;  /* 0x000000ffff027224 */ /* 0x000fe200078e0012 */
[----:B0-----:R-:W-:-:S05]  /*ace0*/  I2FP.F32.U32 R3, R11 ;  /* 0x0000000b00037245 */ /* 0x001fca0000201000 */
[----:B------:R-:W-:Y:S01]  /*acf0*/  FMUL R14, R3, UR10 ;  /* 0x0000000a030e7c20 */ /* 0x000fe20008400000 */
[----:B------:R-:W-:-:S05]  /*ad00*/  IMAD.MOV.U32 R3, RZ, RZ, R17 ;  /* 0x000000ffff037224 */ /* 0x000fca00078e0011 */
[----:B--2---:R-:W-:Y:S05]  /*ad10*/  @!P1 BRA `(.L_x_305) ;  /* 0x0000000000289947 */ /* 0x004fea0003800000 */
[----:B------:R-:W-:Y:S02]  /*ad20*/  ULDC UR10, c[0x0][0x634] ;  /* 0x00018d00000a7ab9 */ /* 0x000fe40000000800 */
[----:B------:R-:W-:-:S05]  /*ad30*/  IADD3 R3, P1, R18, UR10, RZ ;  /* 0x0000000a12037c10 */ /* 0x000fca000ff3e0ff */
[----:B------:R-:W-:-:S04]  /*ad40*/  IMAD.X R13, RZ, RZ, R17, P1 ;  /* 0x000000ffff0d7224 */ /* 0x000fc800008e0611 */
[----:B------:R-:W-:-:S04]  /*ad50*/  IMAD.WIDE.U32 R4, R13, UR8, RZ ;  /* 0x000000080d047c25 */ /* 0x000fc8000f8e00ff */
[----:B------:R-:W-:-:S04]  /*ad60*/  IMAD.WIDE.U32 R4, P1, R3, UR9, R4 ;  /* 0x0000000903047c25 */ /* 0x000fc8000f820004 */
[----:B------:R-:W-:-:S04]  /*ad70*/  IMAD.WIDE.U32 R2, R3, UR8, RZ ;  /* 0x0000000803027c25 */ /* 0x000fc8000f8e00ff */
[----:B------:R-:W-:Y:S01]  /*ad80*/  IMAD.MOV.U32 R2, RZ, RZ, R5 ;  /* 0x000000ffff027224 */ /* 0x000fe200078e0005 */
[----:B------:R-:W-:Y:S01]  /*ad90*/  IADD3 RZ, P3, R3, R4, RZ ;  /* 0x0000000403ff7210 */ /* 0x000fe20007f7e0ff */
[----:B------:R-:W-:-:S04]  /*ada0*/  IMAD.X R3, RZ, RZ, RZ, P1 ;  /* 0x000000ffff037224 */ /* 0x000fc800008e06ff */
[----:B------:R-:W-:-:S08]  /*adb0*/  IMAD.WIDE.U32.X R2, R13, UR9, R2, P3 ;  /* 0x000000090d027c25 */ /* 0x000fd000098e0402 */
.L_x_305:
[--C-:B------:R-:W-:Y:S01]  /*adc0*/  SHF.R.U64 R10, R2, UR11, R3.reuse ;  /* 0x0000000b020a7c19 */ /* 0x100fe20008001203 */
[----:B------:R-:W0:Y:S01]  /*add0*/  F2I.U32.TRUNC.NTZ R14, R14 ;  /* 0x0000000e000e7305 */ /* 0x000e22000020f000 */
[----:B------:R-:W-:Y:S01]  /*ade0*/  SHF.R.U32.HI R2, RZ, UR11, R3 ;  /* 0x0000000bff027c19 */ /* 0x000fe20008011603 */
[----:B------:R-:W-:Y:S01]  /*adf0*/  ULDC.64 UR8, c[0x0][0x620] ;  /* 0x0001880000087ab9 */ /* 0x000fe20000000a00 */
[----:B------:R-:W-:Y:S01]  /*ae00*/  IADD3 R5, P1, RZ, -R10, RZ ;  /* 0x8000000aff057210 */ /* 0x000fe20007f3e0ff */
[----:B------:R-:W-:Y:S01]  /*ae10*/  IMAD.MOV.U32 R3, RZ, RZ, R17 ;  /* 0x000000ffff037224 */ /* 0x000fe200078e0011 */
[----:B------:R-:W-:-:S03]  /*ae20*/  ULDC.64 UR10, c[0x0][0x640] ;  /* 0x00019000000a7ab9 */ /* 0x000fc60000000a00 */
[----:B------:R-:W-:Y:S01]  /*ae30*/  IMAD.X R2, RZ, RZ, ~R2, P1 ;  /* 0x000000ffff027224 */ /* 0x000fe200008e0e02 */
[----:B------:R-:W-:-:S03]  /*ae40*/  ISETP.NE.U32.AND P1, PT, RZ, UR10, PT ;  /* 0x0000000aff007c0c */ /* 0x000fc6000bf25070 */
[----:B------:R-:W-:Y:S01]  /*ae50*/  IMAD R4, R2, UR8, RZ ;  /* 0x0000000802047c24 */ /* 0x000fe2000f8e02ff */
[----:B------:R-:W-:Y:S01]  /*ae60*/  ISETP.NE.AND.EX P1, PT, RZ, UR11, PT, P1 ;  /* 0x0000000bff007c0c */ /* 0x000fe2000bf25310 */
[----:B------:R-:W-:-:S04]  /*ae70*/  IMAD.MOV.U32 R2, RZ, RZ, R18 ;  /* 0x000000ffff027224 */ /* 0x000fc800078e0012 */
[----:B------:R-:W-:Y:S01]  /*ae80*/  IMAD.WIDE.U32 R2, R5, UR8, R2 ;  /* 0x0000000805027c25 */ /* 0x000fe2000f8e0002 */
[----:B------:R-:W-:-:S03]  /*ae90*/  ULDC UR8, c[0x0][0x618] ;  /* 0x0001860000087ab9 */ /* 0x000fc60000000800 */
[----:B------:R-:W-:Y:S01]  /*aea0*/  IMAD R5, R5, UR9, R4 ;  /* 0x0000000905057c24 */ /* 0x000fe2000f8e0204 */
[----:B------:R-:W-:Y:S01]  /*aeb0*/  ULDC UR9, c[0x0][0x154] ;  /* 0x0000550000097ab9 */ /* 0x000fe20000000800 */
[----:B0-----:R-:W-:Y:S02]  /*aec0*/  IMAD.MOV R4, RZ, RZ, -R14 ;  /* 0x000000ffff047224 */ /* 0x001fe400078e0a0e */
[----:B------:R-:W0:Y:S01]  /*aed0*/  LDC R14, c[0x0][0x148] ;  /* 0x00005200ff0e7b82 */ /* 0x000e220000000800 */
[----:B------:R-:W-:Y:S02]  /*aee0*/  IMAD.IADD R3, R3, 0x1, R5 ;  /* 0x0000000103037824 */ /* 0x000fe400078e0205 */
[----:B-1----:R-:W-:Y:S01]  /*aef0*/  IMAD R11, R12, R4, R11 ;  /* 0x000000040c0b7224 */ /* 0x002fe200078e020b */
[----:B------:R-:W-:Y:S02]  /*af00*/  I2FP.F32.U32 R4, R9 ;  /* 0x0000000900047245 */ /* 0x000fe40000201000 */
[----:B------:R-:W-:-:S02]  /*af10*/  SHF.R.U64 R12, R2, UR8, R3 ;  /* 0x00000008020c7c19 */ /* 0x000fc40008001203 */
[----:B------:R-:W-:Y:S01]  /*af20*/  SHF.R.U32.HI R3, RZ, UR8, R3 ;  /* 0x00000008ff037c19 */ /* 0x000fe20008011603 */
[----:B------:R-:W-:Y:S01]  /*af30*/  FMUL R4, R4, UR9 ;  /* 0x0000000904047c20 */ /* 0x000fe20008400000 */
[----:B------:R-:W-:Y:S02]  /*af40*/  ULDC UR8, c[0x0][0x608] ;  /* 0x0001820000087ab9 */ /* 0x000fe40000000800 */
[--C-:B------:R-:W-:Y:S01]  /*af50*/  SHF.R.U64 R15, R12, UR8, R3.reuse ;  /* 0x000000080c0f7c19 */ /* 0x100fe20008001203 */
[----:B------:R1:W2:Y:S01]  /*af60*/  F2I.U32.TRUNC.NTZ R20, R4 ;  /* 0x0000000400147305 */ /* 0x0002a2000020f000 */
[----:B------:R-:W-:Y:S01]  /*af70*/  SHF.R.U32.HI R2, RZ, UR8, R3 ;  /* 0x00000008ff027c19 */ /* 0x000fe20008011603 */
[----:B------:R-:W-:-:S03]  /*af80*/  ULDC UR8, c[0x0][0x658] ;  /* 0x0001960000087ab9 */ /* 0x000fc60000000800 */
[--C-:B------:R-:W-:Y:S02]  /*af90*/  SHF.R.U64 R13, R15, UR8, R2.reuse ;  /* 0x000000080f0d7c19 */ /* 0x100fe40008001202 */
[----:B------:R-:W-:-:S03]  /*afa0*/  SHF.R.U32.HI R19, RZ, UR8, R2 ;  /* 0x00000008ff137c19 */ /* 0x000fc60008011602 */
[----:B------:R-:W-:Y:S02]  /*afb0*/  IMAD.MOV.U32 R2, RZ, RZ, R13 ;  /* 0x000000ffff027224 */ /* 0x000fe400078e000d */
[----:B------:R-:W-:Y:S01]  /*afc0*/  IMAD.MOV.U32 R3, RZ, RZ, R19 ;  /* 0x000000ffff037224 */ /* 0x000fe200078e0013 */
[----:B-1----:R-:W-:Y:S06]  /*afd0*/  @!P1 BRA `(.L_x_306) ;  /* 0x0000000000289947 */ /* 0x002fec0003800000 */
        /* <DEDUP_REMOVED lines=10> */
.L_x_306:
[----:B------:R-:W1:Y:S01]  /*b080*/  LDC R4, c[0x0][0x65c] ;  /* 0x00019700ff047b82 */ /* 0x000e620000000800 */
[----:B------:R-:W-:Y:S01]  /*b090*/  ULDC UR8, c[0x0][0x648] ;  /* 0x0001920000087ab9 */ /* 0x000fe20000000800 */
[----:B------:R-:W-:Y:S01]  /*b0a0*/  LOP3.LUT R15, R15, UR13, RZ, 0xc0, !PT ;  /* 0x0000000d0f0f7c12 */ /* 0x000fe2000f8ec0ff */
[----:B--2---:R-:W-:Y:S01]  /*b0b0*/  IMAD.MOV R20, RZ, RZ, -R20 ;  /* 0x000000ffff147224 */ /* 0x004fe200078e0a14 */
[----:B------:R-:W-:Y:S01]  /*b0c0*/  SHF.R.U64 R2, R2, UR8, R3 ;  /* 0x0000000802027c19 */ /* 0x000fe20008001203 */
[----:B------:R-:W-:Y:S01]  /*b0d0*/  ULDC UR8, c[0x0][0x638] ;  /* 0x00018e0000087ab9 */ /* 0x000fe20000000800 */
[----:B------:R-:W-:Y:S01]  /*b0e0*/  LOP3.LUT R12, R12, UR4, RZ, 0xc0, !PT ;  /* 0x000000040c0c7c12 */ /* 0x000fe2000f8ec0ff */
[----:B------:R-:W-:Y:S01]  /*b0f0*/  ULDC UR9, c[0x0][0x610] ;  /* 0x0001840000097ab9 */ /* 0x000fe20000000800 */
[----:B------:R-:W-:Y:S01]  /*b100*/  IMAD.MOV.U32 R3, RZ, RZ, 0x1 ;  /* 0x00000001ff037424 */ /* 0x000fe200078e00ff */
[----:B-1----:R-:W-:Y:S01]  /*b110*/  ISETP.NE.AND P1, PT, R4, 0x1, PT ;  /* 0x000000010400780c */ /* 0x002fe20003f25270 */
[----:B------:R-:W-:-:S02]  /*b120*/  IMAD.MOV R4, RZ, RZ, -R2 ;  /* 0x000000ffff047224 */ /* 0x000fc400078e0a02 */
[----:B------:R-:W-:Y:S02]  /*b130*/  IMAD R2, R2, UR5, R15 ;  /* 0x0000000502027c24 */ /* 0x000fe4000f8e020f */
[----:B------:R-:W-:Y:S01]  /*b140*/  IMAD R13, R4, UR8, R13 ;  /* 0x00000008040d7c24 */ /* 0x000fe2000f8e020d */
[----:B------:R-:W-:-:S07]  /*b150*/  ULDC UR8, c[0x0][0x600] ;  /* 0x0001800000087ab9 */ /* 0x000fce0000000800 */
[----:B0-----:R-:W-:-:S04]  /*b160*/  @P1 IMAD R11, R14, R20, R9 ;  /* 0x000000140e0b1224 */ /* 0x001fc800078e0209 */
[----:B------:R-:W-:Y:S02]  /*b170*/  IMAD R11, R2, UR9, R11 ;  /* 0x00000009020b7c24 */ /* 0x000fe4000f8e020b */
[----:B------:R-:W-:-:S05]  /*b180*/  IMAD R2, R13, UR8, R12 ;  /* 0x000000080d027c24 */ /* 0x000fca000f8e020c */
[----:B------:R-:W-:Y:S02]  /*b190*/  SEL R22, R2, R11, !P1 ;  /* 0x0000000b02167207 */ /* 0x000fe40004800000 */
[----:B------:R-:W-:Y:S01]  /*b1a0*/  SEL R19, R11, R2, !P1 ;  /* 0x000000020b137207 */ /* 0x000fe20004800000 */
[----:B------:R-:W-:-:S07]  /*b1b0*/  IMAD.MOV.U32 R2, RZ, RZ, R10 ;  /* 0x000000ffff027224 */ /* 0x000fce00078e000a */
.L_x_304:
[----:B------:R-:W-:Y:S05]  /*b1c0*/  BSYNC B1 ;  /* 0x0000000000017941 */ /* 0x000fea0003800000 */
.L_x_303:
[----:B------:R-:W-:-:S13]  /*b1d0*/  LOP3.LUT P1, RZ, R3, 0xff, RZ, 0xc0, !PT ;  /* 0x000000ff03ff7812 */ /* 0x000fda000782c0ff */
[----:B------:R-:W-:Y:S05]  /*b1e0*/  @P1 BRA `(.L_x_307) ;  /* 0xfffffff400181947 */ /* 0x000fea000383ffff */
[----:B------:R-:W-:Y:S05]  /*b1f0*/  BSYNC B0 ;  /* 0x0000000000007941 */ /* 0x000fea0003800000 */
.L_x_295:
[----:B------:R-:W-:-:S03]  /*b200*/  UMOV UR8, 0xffffffff ;  /* 0xffffffff00087882 */ /* 0x000fc60000000000 */
[----:B------:R-:W-:Y:S05]  /*b210*/  BRA.DIV UR8, `(.L_x_308) ;  /* 0x00000006081c7947 */ /* 0x000fea000b800000 */
[----:B------:R-:W-:-:S13]  /*b220*/  ELECT P6, URZ, PT ;  /* 0x00000000003f782f */ /* 0x000fda00038c0000 */
.L_x_323:
[----:B------:R-:W-:Y:S04]  /*b230*/  BSSY B0, `(.L_x_309) ;  /* 0x0000022000007945 */ /* 0x000fe80003800000 */
[----:B------:R-:W-:Y:S05]  /*b240*/  @!P6 BRA `(.L_x_310) ;  /* 0x000000000080e947 */ /* 0x000fea0003800000 */
[----:B------:R-:W-:-:S04]  /*b250*/  LOP3.LUT R16, R16, 0x2, RZ, 0xfc, !PT ;  /* 0x0000000210107812 */ /* 0x000fc800078efcff */
[----:B------:R-:W-:-:S13]  /*b260*/  ISETP.NE.AND P0, PT, R16, 0x3, PT ;  /* 0x000000031000780c */ /* 0x000fda0003f05270 */
[----:B------:R-:W-:Y:S05]  /*b270*/  @!P0 BRA `(.L_x_311) ;  /* 0x0000000000048947 */ /* 0x000fea0003800000 */
[----:B------:R-:W-:Y:S01]  /*b280*/  BPT.TRAP 0x1 ;  /* 0x000000040000795c */ /* 0x000fe20000300000 */
.L_x_311:
[----:B------:R-:W0:Y:S01]  /*b290*/  S2R R3, SR_CgaCtaId ;  /* 0x0000000000037919 */ /* 0x000e220000008800 */
[----:B------:R-:W-:Y:S02]  /*b2a0*/  MOV R2, 0x400 ;  /* 0x0000040000027802 */ /* 0x000fe40000000f00 */
[----:B------:R-:W-:Y:S02]  /*b2b0*/  SHF.L.U32 R4, R0, 0x1f, RZ ;  /* 0x0000001f00047819 */ /* 0x000fe400000006ff */
[----:B0-----:R-:W-:-:S05]  /*b2c0*/  LEA R2, R3, R2, 0x18 ;  /* 0x0000000203027211 */ /* 0x001fca00078ec0ff */
[----:B------:R-:W-:-:S04]  /*b2d0*/  VIADD R2, R2, 0x18 ;  /* 0x0000001802027836 */ /* 0x000fc80000000000 */
[C---:B------:R-:W-:Y:S02]  /*b2e0*/  IMAD R9, R7.reuse, 0x8, R2 ;  /* 0x0000000807097824 */ /* 0x040fe400078e0202 */
[----:B------:R-:W-:Y:S02]  /*b2f0*/  VIADD R7, R7, 0x1 ;  /* 0x0000000107077836 */ /* 0x000fe40000000000 */
[----:B------:R-:W0:Y:S03]  /*b300*/  SYNCS.PHASECHK.TRANS64.TRYWAIT P0, [R9+URZ], R4 ;  /* 0x00000004090075a7 */ /* 0x000e26000800017f */
[----:B------:R-:W-:-:S04]  /*b310*/  ISETP.NE.AND P1, PT, R7, 0x3, PT ;  /* 0x000000030700780c */ /* 0x000fc80003f25270 */
[----:B------:R-:W-:Y:S02]  /*b320*/  SEL R3, RZ, 0x1, P1 ;  /* 0x00000001ff037807 */ /* 0x000fe40000800000 */
[----:B------:R-:W-:Y:S02]  /*b330*/  SEL R7, R7, RZ, P1 ;  /* 0x000000ff07077207 */ /* 0x000fe40000800000 */
[----:B------:R-:W-:-:S03]  /*b340*/  LOP3.LUT R11, R0, R3, RZ, 0x3c, !PT ;  /* 0x00000003000b7212 */ /* 0x000fc600078e3cff */
[----:B------:R-:W-:Y:S01]  /*b350*/  IMAD R6, R7, 0x8, R2 ;  /* 0x0000000807067824 */ /* 0x000fe200078e0202 */
[----:B------:R-:W-:Y:S01]  /*b360*/  SHF.L.U32 R5, R11, 0x1f, RZ ;  /* 0x0000001f0b057819 */ /* 0x000fe200000006ff */
[----:B0-----:R-:W-:Y:S06]  /*b370*/  @!P0 BRA `(.L_x_312) ;  /* 0x0000000000e48947 */ /* 0x001fec0003800000 */
.L_x_324:
[----:B------:R-:W1:Y:S01]  /*b380*/  SYNCS.PHASECHK.TRANS64.TRYWAIT P0, [R6+URZ], R5 ;  /* 0x00000005060075a7 */ /* 0x000e62000800017f */
[----:B------:R-:W-:-:S05]  /*b390*/  VIADD R0, R7, 0x1 ;  /* 0x0000000107007836 */ /* 0x000fca0000000000 */
[----:B------:R-:W-:-:S04]  /*b3a0*/  ISETP.NE.AND P1, PT, R0, 0x3, PT ;  /* 0x000000030000780c */ /* 0x000fc80003f25270 */
[----:B0-----:R-:W-:Y:S02]  /*b3b0*/  SEL R4, RZ, 0x1, P1 ;  /* 0x00000001ff047807 */ /* 0x001fe40000800000 */
[----:B------:R-:W-:Y:S02]  /*b3c0*/  SEL R3, R0, RZ, P1 ;  /* 0x000000ff00037207 */ /* 0x000fe40000800000 */
[----:B------:R-:W-:Y:S01]  /*b3d0*/  LOP3.LUT R0, R11, R4, RZ, 0x3c, !PT ;  /* 0x000000040b007212 */ /* 0x000fe200078e3cff */
[----:B-1----:R-:W-:Y:S06]  /*b3e0*/  @!P0 BRA `(.L_x_313) ;  /* 0x0000000000dc8947 */ /* 0x002fec0003800000 */
.L_x_325:
[----:B------:R-:W-:Y:S01]  /*b3f0*/  IMAD R3, R3, 0x8, R2 ;  /* 0x0000000803037824 */ /* 0x000fe200078e0202 */
[----:B------:R-:W-:-:S07]  /*b400*/  SHF.L.U32 R0, R0, 0x1f, RZ ;  /* 0x0000001f00007819 */ /* 0x000fce00000006ff */
.L_x_314:
[----:B-1----:R1:W2:Y:S02]  /*b410*/  SYNCS.PHASECHK.TRANS64.TRYWAIT P0, [R3+URZ], R0 ;  /* 0x00000000030075a7 */ /* 0x0022a4000800017f */
[----:B--2---:R-:W-:Y:S05]  /*b420*/  @!P0 NANOSLEEP.SYNCS 0x989680 ;  /* 0x009896800000895d */ /* 0x004fea0003900000 */
[----:B------:R-:W2:Y:S02]  /*b430*/  @!P0 SYNCS.PHASECHK.TRANS64 P0, [R3+URZ], R0 ;  /* 0x00000000030085a7 */ /* 0x000ea4000800007f */
[----:B--2---:R-:W-:Y:S05]  /*b440*/  @!P0 BRA `(.L_x_314) ;  /* 0xfffffffc00f08947 */ /* 0x004fea000383ffff */
.L_x_310:
[----:B------:R-:W-:Y:S05]  /*b450*/  BSYNC B0 ;  /* 0x0000000000007941 */ /* 0x000fea0003800000 */
.L_x_309:
[----:B------:R-:W-:Y:S05]  /*b460*/  EXIT ;  /* 0x000000000000794d */ /* 0x000fea0003800000 */
.L_x_19:
[----:B-1----:R1:W2:Y:S02]  /*b470*/  SYNCS.PHASECHK.TRANS64.TRYWAIT P0, [R161+URZ], R0 ;  /* 0x00000000a10075a7 */ /* 0x0022a4000800017f */
[----:B--2---:R-:W-:Y:S05]  /*b480*/  @!P0 NANOSLEEP.SYNCS 0x989680 ;  /* 0x009896800000895d */ /* 0x004fea0003900000 */
[----:B------:R-:W2:Y:S02]  /*b490*/  @!P0 SYNCS.PHASECHK.TRANS64 P0, [R161+URZ], R0 ;  /* 0x00000000a10085a7 */ /* 0x000ea4000800007f */
[----:B--2---:R-:W-:Y:S05]  /*b4a0*/  @!P0 BRA `(.L_x_19) ;  /* 0xfffffffc00f08947 */ /* 0x004fea000383ffff */
[----:B------:R-:W-:Y:S05]  /*b4b0*/  BRA `(.L_x_315) ;  /* 0xffffff6000807947 */ /* 0x000fea000383ffff */
.L_x_24:
[----:B--2---:R2:W3:Y:S02]  /*b4c0*/  SYNCS.PHASECHK.TRANS64.TRYWAIT P1, [R3+URZ], R0 ;  /* 0x00000000030075a7 */ /* 0x0044e4000802017f */
[----:B---3--:R-:W-:Y:S05]  /*b4d0*/  @!P1 NANOSLEEP.SYNCS 0x989680 ;  /* 0x009896800000995d */ /* 0x008fea0003900000 */
[----:B------:R-:W3:Y:S02]  /*b4e0*/  @!P1 SYNCS.PHASECHK.TRANS64 P1, [R3+URZ], R0 ;  /* 0x00000000030095a7 */ /* 0x000ee4000802007f */
[----:B---3--:R-:W-:Y:S05]  /*b4f0*/  @!P1 BRA `(.L_x_24) ;  /* 0xfffffffc00f09947 */ /* 0x008fea000383ffff */
[----:B------:R-:W-:Y:S05]  /*b500*/  BRA `(.L_x_23) ;  /* 0xffffff6000ec7947 */ /* 0x000fea000383ffff */
.L_x_29:
[----:B--2---:R-:W-:-:S04]  /*b510*/  IMAD.U32 R5, RZ, RZ, UR4 ;  /* 0x00000004ff057e24 */ /* 0x004fc8000f8e00ff */
[----:B------:R2:W3:Y:S03]  /*b520*/  SYNCS.PHASECHK.TRANS64.TRYWAIT P1, [R5+URZ], R4 ;  /* 0x00000004050075a7 */ /* 0x0004e6000802017f */
[----:B---3--:R-:W-:Y:S05]  /*b530*/  @!P1 NANOSLEEP.SYNCS 0x989680 ;  /* 0x009896800000995d */ /* 0x008fea0003900000 */
[----:B------:R-:W3:Y:S02]  /*b540*/  @!P1 SYNCS.PHASECHK.TRANS64 P1, [R5+URZ], R4 ;  /* 0x00000004050095a7 */ /* 0x000ee4000802007f */
[----:B---3--:R-:W-:Y:S05]  /*b550*/  @!P1 BRA `(.L_x_29) ;  /* 0xfffffffc00ec9947 */ /* 0x008fea000383ffff */
[----:B------:R-:W-:Y:S05]  /*b560*/  BRA `(.L_x_28) ;  /* 0xffffff6400807947 */ /* 0x000fea000383ffff */
.L_x_35:
[----:B-1----:R1:W2:Y:S02]  /*b570*/  SYNCS.PHASECHK.TRANS64.TRYWAIT P0, [R161+URZ+0x10], R0 ;  /* 0x00001000a10075a7 */ /* 0x0022a4000800017f */
[----:B--2---:R-:W-:Y:S05]  /*b580*/  @!P0 NANOSLEEP.SYNCS 0x989680 ;  /* 0x009896800000895d */ /* 0x004fea0003900000 */
[----:B------:R-:W2:Y:S02]  /*b590*/  @!P0 SYNCS.PHASECHK.TRANS64 P0, [R161+URZ+0x10], R0 ;  /* 0x00001000a10085a7 */ /* 0x000ea4000800007f */
[----:B--2---:R-:W-:Y:S05]  /*b5a0*/  @!P0 BRA `(.L_x_35) ;  /* 0xfffffffc00f08947 */ /* 0x004fea000383ffff */
[----:B------:R-:W-:Y:S05]  /*b5b0*/  BRA `(.L_x_316) ;  /* 0xffffff6800907947 */ /* 0x000fea000383ffff */
.L_x_296:
[----:B------:R-:W-:Y:S01]  /*b5c0*/  BSSY B1, `(.L_x_317) ;  /* 0x0000006000017945 */ /* 0x000fe20003800000 */
[----:B------:R-:W-:-:S07]  /*b5d0*/  IMAD.MOV.U32 R15, RZ, RZ, -0x1 ;  /* 0xffffffffff0f7424 */ /* 0x000fce00078e00ff */
[----:B-----5:R-:W-:Y:S05]  /*b5e0*/  WARPSYNC.COLLECTIVE R15, `(.L_x_318) ;  /* 0x000000000f0c7348 */ /* 0x020fea0003c00000 */
[----:B------:R-:W-:Y:S02]  /*b5f0*/  ELECT P6, UR62, PT ;  /* 0x00000000003e782f */ /* 0x000fe400038c0000 */
[----:B------:R-:W-:Y:S01]  /*b600*/  MOV R14, UR62 ;  /* 0x0000003e000e7c02 */ /* 0x000fe20008000f00 */
[----:B-----5:R-:W-:Y:S10]  /*b610*/  ENDCOLLECTIVE ;  /* 0x000000000000791b */ /* 0x020ff40003800000 */
.L_x_318:
[----:B------:R-:W-:Y:S05]  /*b620*/  BSYNC B1 ;  /* 0x0000000000017941 */ /* 0x000fea0003800000 */
.L_x_317:
[----:B------:R-:W-:Y:S05]  /*b630*/  BRA `(.L_x_319) ;  /* 0xfffffff000107947 */ /* 0x000fea000383ffff */
.L_x_299:
[----:B0-----:R0:W1:Y:S02]  /*b640*/  SYNCS.PHASECHK.TRANS64.TRYWAIT P1, [R10+URZ+0x18], R5 ;  /* 0x000018050a0075a7 */ /* 0x001064000802017f */
[----:B-1----:R-:W-:Y:S05]  /*b650*/  @!P1 NANOSLEEP.SYNCS 0x989680 ;  /* 0x009896800000995d */ /* 0x002fea0003900000 */
[----:B------:R-:W1:Y:S02]  /*b660*/  @!P1 SYNCS.PHASECHK.TRANS64 P1, [R10+URZ+0x18], R5 ;  /* 0x000018050a0095a7 */ /* 0x000e64000802007f */
[----:B-1----:R-:W-:Y:S05]  /*b670*/  @!P1 BRA `(.L_x_299) ;  /* 0xfffffffc00f09947 */ /* 0x002fea000383ffff */
[----:B------:R-:W-:Y:S05]  /*b680*/  BRA `(.L_x_320) ;  /* 0xfffffff000487947 */ /* 0x000fea000383ffff */
.L_x_308:
[----:B------:R-:W-:Y:S01]  /*b690*/  BSSY B0, `(.L_x_321) ;  /* 0x0000006000007945 */ /* 0x000fe20003800000 */
[----:B------:R-:W-:-:S07]  /*b6a0*/  IMAD.MOV.U32 R15, RZ, RZ, -0x1 ;  /* 0xffffffffff0f7424 */ /* 0x000fce00078e00ff */
[----:B-----5:R-:W-:Y:S05]  /*b6b0*/  WARPSYNC.COLLECTIVE R15, `(.L_x_322) ;  /* 0x000000000f0c7348 */ /* 0x020fea0003c00000 */
[----:B------:R-:W-:Y:S02]  /*b6c0*/  ELECT P6, UR62, PT ;  /* 0x00000000003e782f */ /* 0x000fe400038c0000 */
[----:B------:R-:W-:Y:S01]  /*b6d0*/  MOV R14, UR62 ;  /* 0x0000003e000e7c02 */ /* 0x000fe20008000f00 */
[----:B-----5:R-:W-:Y:S10]  /*b6e0*/  ENDCOLLECTIVE ;  /* 0x000000000000791b */ /* 0x020ff40003800000 */
.L_x_322:
[----:B------:R-:W-:Y:S05]  /*b6f0*/  BSYNC B0 ;  /* 0x0000000000007941 */ /* 0x000fea0003800000 */
.L_x_321:
[----:B------:R-:W-:Y:S05]  /*b700*/  BRA `(.L_x_323) ;  /* 0xfffffff800c87947 */ /* 0x000fea000383ffff */
.L_x_312:
[----:B0-----:R0:W1:Y:S02]  /*b710*/  SYNCS.PHASECHK.TRANS64.TRYWAIT P0, [R9+URZ], R4 ;  /* 0x00000004090075a7 */ /* 0x001064000800017f */
[----:B-1----:R-:W-:Y:S05]  /*b720*/  @!P0 NANOSLEEP.SYNCS 0x989680 ;  /* 0x009896800000895d */ /* 0x002fea0003900000 */
[----:B------:R-:W1:Y:S02]  /*b730*/  @!P0 SYNCS.PHASECHK.TRANS64 P0, [R9+URZ], R4 ;  /* 0x00000004090085a7 */ /* 0x000e64000800007f */
[----:B-1----:R-:W-:Y:S05]  /*b740*/  @!P0 BRA `(.L_x_312) ;  /* 0xfffffffc00f08947 */ /* 0x002fea000383ffff */
[----:B------:R-:W-:Y:S05]  /*b750*/  BRA `(.L_x_324) ;  /* 0xfffffffc00087947 */ /* 0x000fea000383ffff */
.L_x_313:
[----:B0-----:R0:W1:Y:S02]  /*b760*/  SYNCS.PHASECHK.TRANS64.TRYWAIT P0, [R6+URZ], R5 ;  /* 0x00000005060075a7 */ /* 0x001064000800017f */
[----:B-1----:R-:W-:Y:S05]  /*b770*/  @!P0 NANOSLEEP.SYNCS 0x989680 ;  /* 0x009896800000895d */ /* 0x002fea0003900000 */
[----:B------:R-:W1:Y:S02]  /*b780*/  @!P0 SYNCS.PHASECHK.TRANS64 P0, [R6+URZ], R5 ;  /* 0x00000005060085a7 */ /* 0x000e64000800007f */
[----:B-1----:R-:W-:Y:S05]  /*b790*/  @!P0 BRA `(.L_x_313) ;  /* 0xfffffffc00f08947 */ /* 0x002fea000383ffff */
[----:B------:R-:W-:Y:S05]  /*b7a0*/  BRA `(.L_x_325) ;  /* 0xfffffffc00107947 */ /* 0x000fea000383ffff */
.L_x_326:
[----:B------:R-:W-:-:S00]  /*b7b0*/  BRA `(.L_x_326) ;  /* 0xfffffffc00fc7947 */ /* 0x000fc0000383ffff */
[----:B------:R-:W-:-:S00]  /*b7c0*/  NOP ;  /* 0x0000000000007918 */ /* 0x000fc00000000000 */
        /* <DEDUP_REMOVED lines=11> */
.L_x_327:


//--------------------- .nv.global.init           --------------------------
	.section	.nv.global.init,"aw",@progbits
.nv.global.init:
	.type		$str$22,@object
	.size		$str$22,($str$23 - $str$22)
$str$22:
        /*0000*/ 	.byte	0x6b, 0x5f, 0x74, 0x69, 0x6c, 0x65, 0x5f, 0x63, 0x6f, 0x75, 0x6e, 0x74, 0x20, 0x3e, 0x3d, 0x20
        /*0010*/ 	.byte	0x31, 0x00
	.type		$str$23,@object
	.size		$str$23,(__unnamed_1 - $str$23)
$str$23:
        /*0012*/ 	.byte	0x2f, 0x74, 0x6d, 0x70, 0x2f, 0x63, 0x75, 0x74, 0x6c, 0x61, 0x73, 0x73, 0x5f, 0x73, 0x77, 0x65
        /*0022*/ 	.byte	0x65, 0x70, 0x5f, 0x73, 0x72, 0x63, 0x2f, 0x69, 0x6e, 0x63, 0x6c, 0x75, 0x64, 0x65, 0x2f, 0x63
        /*0032*/ 	.byte	0x75, 0x74, 0x6c, 0x61, 0x73, 0x73, 0x2f, 0x67, 0x65, 0x6d, 0x6d, 0x2f, 0x63, 0x6f, 0x6c, 0x6c
        /*0042*/ 	.byte	0x65, 0x63, 0x74, 0x69, 0x76, 0x65, 0x2f, 0x73, 0x6d, 0x39, 0x30, 0x5f, 0x6d, 0x6d, 0x61, 0x5f
        /*0052*/ 	.byte	0x74, 0x6d, 0x61, 0x5f, 0x67, 0x6d, 0x6d, 0x61, 0x5f, 0x73, 0x73, 0x5f, 0x77, 0x61, 0x72, 0x70
        /*0062*/ 	.byte	0x73, 0x70, 0x65, 0x63, 0x69, 0x61, 0x6c, 0x69, 0x7a, 0x65, 0x64, 0x2e, 0x68, 0x70, 0x70, 0x00
	.type		__unnamed_1,@object
	.size		__unnamed_1,(.L_0 - __unnamed_1)
__unnamed_1:
        /*0072*/ 	.byte	0x76, 0x6f, 0x69, 0x64, 0x20, 0x63, 0x75, 0x74, 0x6c, 0x61, 0x73, 0x73, 0x3a, 0x3a, 0x67, 0x65
        /* <DEDUP_REMOVED lines=181> */
        /*0bd2*/ 	.byte	0x74, 0x69, 0x74, 0x79, 0x5d, 0x00
.L_0:


//--------------------- .nv.shared._ZN7cutlass13device_kernelINS_4gemm6kernel13GemmUniversalIN4cute5tupleIJiiiiEEENS1_10collective13CollectiveMmaINS1_34MainloopSm90TmaGmmaWarpSpecializedILi3ENS5_IJNS4_1CILi2EEESB_NSA_ILi1EEEEEENS1_32KernelTmaWarpSpecializedPingpongEEENS5_IJNSA_ILi64EEENSA_ILi256EEENSA_ILi32EEEEEENS_10bfloat16_tENS5_IJlSC_lEEESK_SL_NS4_8TiledMMAINS4_8MMA_AtomIJNS4_4SM904GMMA28MMA_64x256x16_F32BF16BF16_SSILNSP_5MajorE0ELSR_0ELNSP_7ScaleInE1ELSS_1EEEEEENS4_6LayoutINS5_IJSC_SC_SC_EEENS5_IJNSA_ILi0EEESX_SX_EEEEENS5_IJNS4_10UnderscoreES10_S10_EEEEENS4_23SM90_TMA_LOAD_MULTICASTENS4_14ComposedLayoutINS4_7SwizzleILi2ELi4ELi3EEENS4_18smem_ptr_flag_bitsILi16EEENSV_INS5_IJNSA_ILi8EEESI_EEENS5_IJSI_SC_EEEEEEEvNS4_8identityES13_S1D_vS1E_EENS_8epilogue10collective6detail29Sm90TmaWarpSpecializedAdapterINS1H_15DefaultEpilogueISK_SL_SL_NS1G_6thread17LinearCombinationISK_Li1EffLNS1L_9ScaleType4KindE0ELNS_15FloatRoundStyleE2ESK_EENS1_15EpilogueDefaultEEEEEvvEEEEvNT_6ParamsE --------------------------
	.section	.nv.shared._ZN7cutlass13device_kernelINS_4gemm6kernel13GemmUniversalIN4cute5tupleIJiiiiEEENS1_10collective13CollectiveMmaINS1_34MainloopSm90TmaGmmaWarpSpecializedILi3ENS5_IJNS4_1CILi2EEESB_NSA_ILi1EEEEEENS1_32KernelTmaWarpSpecializedPingpongEEENS5_IJNSA_ILi64EEENSA_ILi256EEENSA_ILi32EEEEEENS_10bfloat16_tENS5_IJlSC_lEEESK_SL_NS4_8TiledMMAINS4_8MMA_AtomIJNS4_4SM904GMMA28MMA_64x256x16_F32BF16BF16_SSILNSP_5MajorE0ELSR_0ELNSP_7ScaleInE1ELSS_1EEEEEENS4_6LayoutINS5_IJSC_SC_SC_EEENS5_IJNSA_ILi0EEESX_SX_EEEEENS5_IJNS4_10UnderscoreES10_S10_EEEEENS4_23SM90_TMA_LOAD_MULTICASTENS4_14ComposedLayoutINS4_7SwizzleILi2ELi4ELi3EEENS4_18smem_ptr_flag_bitsILi16EEENSV_INS5_IJNSA_ILi8EEESI_EEENS5_IJSI_SC_EEEEEEEvNS4_8identityES13_S1D_vS1E_EENS_8epilogue10collective6detail29Sm90TmaWarpSpecializedAdapterINS1H_15DefaultEpilogueISK_SL_SL_NS1G_6thread17LinearCombinationISK_Li1EffLNS1L_9ScaleType4KindE0ELNS_15FloatRoundStyleE2ESK_EENS1_15EpilogueDefaultEEEEEvvEEEEvNT_6ParamsE,"aw",@nobits
	.sectionflags	@""
	.align	16
	.zero		1024


//--------------------- .nv.shared.reserved.0     --------------------------
	.section	.nv.shared.reserved.0,"aw",@nobits
	.weak		__nv_reservedSMEM_offset_0_alias
	.size		__nv_reservedSMEM_offset_0_alias, 0, 0
	.other		__nv_reservedSMEM_offset_0_alias,@"STO_CUDA_RESERVED_SHARED STV_DEFAULT"
__nv_reservedSMEM_offset_0_alias:
	.zero		0


//--------------------- .nv.global                --------------------------
	.section	.nv.global,"aw",@nobits
.nv.global:
	.type		_ZN39_INTERNAL_6e6b13cc_4_k_cu_2449239b_35884cute1_E,@object
	.size		_ZN39_INTERNAL_6e6b13cc_4_k_cu_2449239b_35884cute1_E,(_ZN39_INTERNAL_6e6b13cc_4_k_cu_2449239b_35884cuda3std3__45__cpo6cbeginE - _ZN39_INTERNAL_6e6b13cc_4_k_cu_2449239b_35884cute1_E)
_ZN39_INTERNAL_6e6b13cc_4_k_cu_2449239b_35884cute1_E:
	.zero		1
	.type		_ZN39_INTERNAL_6e6b13cc_4_k_cu_2449239b_35884cuda3std3__45__cpo6cbeginE,@object
	.size		_ZN39_INTERNAL_6e6b13cc_4_k_cu_2449239b_35884cuda3std3__45__cpo6cbeginE,(_ZN39_INTERNAL_6e6b13cc_4_k_cu_2449239b_35884cuda3std3__48in_placeE - _ZN39_INTERNAL_6e6b13cc_4_k_cu_2449239b_35884cuda3std3__45__cpo6cbeginE)
_ZN39_INTERNAL_6e6b13cc_4_k_cu_2449239b_35884cuda3std3__45__cpo6cbeginE:
	.zero		1
	.type		_ZN39_INTERNAL_6e6b13cc_4_k_cu_2449239b_35884cuda3std3__48in_placeE,@object
	.size		_ZN39_INTERNAL_6e6b13cc_4_k_cu_2449239b_35884cuda3std3__48in_placeE,(_ZN39_INTERNAL_6e6b13cc_4_k_cu_2449239b_35884cuda3std6ranges3__45__cpo9iter_moveE - _ZN39_INTERNAL_6e6b13cc_4_k_cu_2449239b_35884cuda3std3__48in_placeE)
_ZN39_INTERNAL_6e6b13cc_4_k_cu_2449239b_35884cuda3std3__48in_placeE:
	.zero		1
	.type		_ZN39_INTERNAL_6e6b13cc_4_k_cu_2449239b_35884cuda3std6ranges3__45__cpo9iter_moveE,@object
	.size		_ZN39_INTERNAL_6e6b13cc_4_k_cu_2449239b_35884cuda3std6ranges3__45__cpo9iter_moveE,(_ZN39_INTERNAL_6e6b13cc_4_k_cu_2449239b_35884cuda3std3__45__cpo5beginE - _ZN39_INTERNAL_6e6b13cc_4_k_cu_2449239b_35884cuda3std6ranges3__45__cpo9iter_moveE)
_ZN39_INTERNAL_6e6b13cc_4_k_cu_2449239b_35884cuda3std6ranges3__45__cpo9iter_moveE:
	.zero		1
	.type		_ZN39_INTERNAL_6e6b13cc_4_k_cu_2449239b_35884cuda3std3__45__cpo5beginE,@object
	.size		_ZN39_INTERNAL_6e6b13cc_4_k_cu_2449239b_35884cuda3std3__45__cpo5beginE,(_ZN39_INTERNAL_6e6b13cc_4_k_cu_2449239b_35884cuda3std3__441_GLOBAL__N__6e6b13cc_4_k_cu_2449239b_35886ignoreE - _ZN39_INTERNAL_6e6b13cc_4_k_cu_2449239b_35884cuda3std3__45__cpo5beginE)
_ZN39_INTERNAL_6e6b13cc_4_k_cu_2449239b_35884cuda3std3__45__cpo5beginE:
	.zero		1
	.type		_ZN39_INTERNAL_6e6b13cc_4_k_cu_2449239b_35884cuda3std3__441_GLOBAL__N__6e6b13cc_4_k_cu_2449239b_35886ignoreE,@object
	.size		_ZN39_INTERNAL_6e6b13cc_4_k_cu_2449239b_35884cuda3std3__441_GLOBAL__N__6e6b13cc_4_k_cu_2449239b_35886ignoreE,(_ZN39_INTERNAL_6e6b13cc_4_k_cu_2449239b_35884cute7productE - _ZN39_INTERNAL_6e6b13cc_4_k_cu_2449239b_35884cuda3std3__441_GLOBAL__N__6e6b13cc_4_k_cu_2449239b_35886ignoreE)
_ZN39_INTERNAL_6e6b13cc_4_k_cu_2449239b_35884cuda3std3__441_GLOBAL__N__6e6b13cc_4_k_cu_2449239b_35886ignoreE:
	.zero		1
	.type		_ZN39_INTERNAL_6e6b13cc_4_k_cu_2449239b_35884cute7productE,@object
	.size		_ZN39_INTERNAL_6e6b13cc_4_k_cu_2449239b_35884cute7productE,(_ZN39_INTERNAL_6e6b13cc_4_k_cu_2449239b_35884cuda3std3__45__cpo3endE - _ZN39_INTERNAL_6e6b13cc_4_k_cu_2449239b_35884cute7productE)
_ZN39_INTERNAL_6e6b13cc_4_k_cu_2449239b_35884cute7productE:
	.zero		1
	.type		_ZN39_INTERNAL_6e6b13cc_4_k_cu_2449239b_35884cuda3std3__45__cpo3endE,@object
	.size		_ZN39_INTERNAL_6e6b13cc_4_k_cu_2449239b_35884cuda3std3__45__cpo3endE,(_ZN39_INTERNAL_6e6b13cc_4_k_cu_2449239b_35884cuda3std3__419piecewise_constructE - _ZN39_INTERNAL_6e6b13cc_4_k_cu_2449239b_35884cuda3std3__45__cpo3endE)
_ZN39_INTERNAL_6e6b13cc_4_k_cu_2449239b_35884cuda3std3__45__cpo3endE:
	.zero		1
	.type		_ZN39_INTERNAL_6e6b13cc_4_k_cu_2449239b_35884cuda3std3__419piecewise_constructE,@object
	.size		_ZN39_INTERNAL_6e6b13cc_4_k_cu_2449239b_35884cuda3std3__419piecewise_constructE,(_ZN39_INTERNAL_6e6b13cc_4_k_cu_2449239b_35884cuda3std3__45__cpo4cendE - _ZN39_INTERNAL_6e6b13cc_4_k_cu_2449239b_35884cuda3std3__419piecewise_constructE)
_ZN39_INTERNAL_6e6b13cc_4_k_cu_2449239b_35884cuda3std3__419piecewise_constructE:
	.zero		1
	.type		_ZN39_INTERNAL_6e6b13cc_4_k_cu_2449239b_35884cuda3std3__45__cpo4cendE,@object
	.size		_ZN39_INTERNAL_6e6b13cc_4_k_cu_2449239b_35884cuda3std3__45__cpo4cendE,(_ZN39_INTERNAL_6e6b13cc_4_k_cu_2449239b_35884cuda3std6ranges3__45__cpo4swapE - _ZN39_INTERNAL_6e6b13cc_4_k_cu_2449239b_35884cuda3std3__45__cpo4cendE)
_ZN39_INTERNAL_6e6b13cc_4_k_cu_2449239b_35884cuda3std3__45__cpo4cendE:
	.zero		1
	.type		_ZN39_INTERNAL_6e6b13cc_4_k_cu_2449239b_35884cuda3std6ranges3__45__cpo4swapE,@object
	.size		_ZN39_INTERNAL_6e6b13cc_4_k_cu_2449239b_35884cuda3std6ranges3__45__cpo4swapE,(.L_8 - _ZN39_INTERNAL_6e6b13cc_4_k_cu_2449239b_35884cuda3std6ranges3__45__cpo4swapE)
_ZN39_INTERNAL_6e6b13cc_4_k_cu_2449239b_35884cuda3std6ranges3__45__cpo4swapE:
	.zero		1
.L_8:


//--------------------- .nv.constant0._ZN7cutlass13device_kernelINS_4gemm6kernel13GemmUniversalIN4cute5tupleIJiiiiEEENS1_10collective13CollectiveMmaINS1_34MainloopSm90TmaGmmaWarpSpecializedILi3ENS5_IJNS4_1CILi2EEESB_NSA_ILi1EEEEEENS1_32KernelTmaWarpSpecializedPingpongEEENS5_IJNSA_ILi64EEENSA_ILi256EEENSA_ILi32EEEEEENS_10bfloat16_tENS5_IJlSC_lEEESK_SL_NS4_8TiledMMAINS4_8MMA_AtomIJNS4_4SM904GMMA28MMA_64x256x16_F32BF16BF16_SSILNSP_5MajorE0ELSR_0ELNSP_7ScaleInE1ELSS_1EEEEEENS4_6LayoutINS5_IJSC_SC_SC_EEENS5_IJNSA_ILi0EEESX_SX_EEEEENS5_IJNS4_10UnderscoreES10_S10_EEEEENS4_23SM90_TMA_LOAD_MULTICASTENS4_14ComposedLayoutINS4_7SwizzleILi2ELi4ELi3EEENS4_18smem_ptr_flag_bitsILi16EEENSV_INS5_IJNSA_ILi8EEESI_EEENS5_IJSI_SC_EEEEEEEvNS4_8identityES13_S1D_vS1E_EENS_8epilogue10collective6detail29Sm90TmaWarpSpecializedAdapterINS1H_15DefaultEpilogueISK_SL_SL_NS1G_6thread17LinearCombinationISK_Li1EffLNS1L_9ScaleType4KindE0ELNS_15FloatRoundStyleE2ESK_EENS1_15EpilogueDefaultEEEEEvvEEEEvNT_6ParamsE --------------------------
	.section	.nv.constant0._ZN7cutlass13device_kernelINS_4gemm6kernel13GemmUniversalIN4cute5tupleIJiiiiEEENS1_10collective13CollectiveMmaINS1_34MainloopSm90TmaGmmaWarpSpecializedILi3ENS5_IJNS4_1CILi2EEESB_NSA_ILi1EEEEEENS1_32KernelTmaWarpSpecializedPingpongEEENS5_IJNSA_ILi64EEENSA_ILi256EEENSA_ILi32EEEEEENS_10bfloat16_tENS5_IJlSC_lEEESK_SL_NS4_8TiledMMAINS4_8MMA_AtomIJNS4_4SM904GMMA28MMA_64x256x16_F32BF16BF16_SSILNSP_5MajorE0ELSR_0ELNSP_7ScaleInE1ELSS_1EEEEEENS4_6LayoutINS5_IJSC_SC_SC_EEENS5_IJNSA_ILi0EEESX_SX_EEEEENS5_IJNS4_10UnderscoreES10_S10_EEEEENS4_23SM90_TMA_LOAD_MULTICASTENS4_14ComposedLayoutINS4_7SwizzleILi2ELi4ELi3EEENS4_18smem_ptr_flag_bitsILi16EEENSV_INS5_IJNSA_ILi8EEESI_EEENS5_IJSI_SC_EEEEEEEvNS4_8identityES13_S1D_vS1E_EENS_8epilogue10collective6detail29Sm90TmaWarpSpecializedAdapterINS1H_15DefaultEpilogueISK_SL_SL_NS1G_6thread17LinearCombinationISK_Li1EffLNS1L_9ScaleType4KindE0ELNS_15FloatRoundStyleE2ESK_EENS1_15EpilogueDefaultEEEEEvvEEEEvNT_6ParamsE,"a",@progbits
	.sectionflags	@""
	.align	4
.nv.constant0._ZN7cutlass13device_kernelINS_4gemm6kernel13GemmUniversalIN4cute5tupleIJiiiiEEENS1_10collective13CollectiveMmaINS1_34MainloopSm90TmaGmmaWarpSpecializedILi3ENS5_IJNS4_1CILi2EEESB_NSA_ILi1EEEEEENS1_32KernelTmaWarpSpecializedPingpongEEENS5_IJNSA_ILi64EEENSA_ILi256EEENSA_ILi32EEEEEENS_10bfloat16_tENS5_IJlSC_lEEESK_SL_NS4_8TiledMMAINS4_8MMA_AtomIJNS4_4SM904GMMA28MMA_64x256x16_F32BF16BF16_SSILNSP_5MajorE0ELSR_0ELNSP_7ScaleInE1ELSS_1EEEEEENS4_6LayoutINS5_IJSC_SC_SC_EEENS5_IJNSA_ILi0EEESX_SX_EEEEENS5_IJNS4_10UnderscoreES10_S10_EEEEENS4_23SM90_TMA_LOAD_MULTICASTENS4_14ComposedLayoutINS4_7SwizzleILi2ELi4ELi3EEENS4_18smem_ptr_flag_bitsILi16EEENSV_INS5_IJNSA_ILi8EEESI_EEENS5_IJSI_SC_EEEEEEEvNS4_8identityES13_S1D_vS1E_EENS_8epilogue10collective6detail29Sm90TmaWarpSpecializedAdapterINS1H_15DefaultEpilogueISK_SL_SL_NS1G_6thread17LinearCombinationISK_Li1EffLNS1L_9ScaleType4KindE0ELNS_15FloatRoundStyleE2ESK_EENS1_15EpilogueDefaultEEEEEvvEEEEvNT_6ParamsE:
	.zero		1664


//--------------------- SYMBOLS --------------------------

	.type		.nv.reservedSmem.offset0,@object
	.size		.nv.reservedSmem.offset0,0x4
	.type		__assertfail,@function
